	.target	sm_90a

	.elftype	@"ET_EXEC"


//--------------------- .note.nv.tkinfo           --------------------------
	.section	.note.nv.tkinfo,"",@"SHT_NOTE"
	.sectionflags	@"SHF_NOTE_NV_TKINFO"
	.tkinfo
        /*0018*/ 	.word	0x00000002
        /*0030*/ 	.string	""
        /*0030*/ 	.string	"ptxas"
        /*0030*/ 	.string	"Cuda compilation tools, release 13.0, V13.0.88"
        /*0030*/ 	.string	"Build cuda_13.0.r13.0/compiler.36424714_0"
        /*0030*/ 	.string	"-arch sm_90a -m 64 "



//--------------------- .note.nv.cuinfo           --------------------------
	.section	.note.nv.cuinfo,"",@"SHT_NOTE"
	.sectionflags	@"SHF_NOTE_NV_CUINFO"
        /*0018*/ 	.short	0x0002
        /*001a*/ 	.short	0x005a
        /*001c*/ 	.short	0x0082
	.zero		2


//--------------------- .nv.info                  --------------------------
	.section	.nv.info,"",@"SHT_CUDA_INFO"
	.align	4


	//----- nvinfo : EIATTR_REGCOUNT
	.align		4
        /*0000*/ 	.byte	0x04, 0x2f
        /*0002*/ 	.short	(.L_15 - .L_14)
	.align		4
.L_14:
        /*0004*/ 	.word	index@(_ZN7cutlass13device_kernelINS_4gemm6kernel13GemmUniversalIN4cute5tupleIJiiiiEEENS1_10collective13CollectiveMmaINS1_34MainloopSm90TmaGmmaWarpSpecializedILi5ENS5_IJNS4_1CILi1EEESB_SB_EEENS1_35KernelTmaWarpSpecializedCooperativeEEENS5_IJNSA_ILi192EEENSA_ILi512EEENSA_ILi32EEEEEENS_6half_tENS5_IJlSB_lEEESJ_SK_NS4_8TiledMMAINS4_8MMA_AtomIJNS4_4SM904GMMA26MMA_64x256x16_F32F16F16_SSILNSO_5MajorE0ELSQ_0ELNSO_7ScaleInE1ELSR_1EEEEEENS4_6LayoutINS5_IJNSA_ILi2EEESB_SB_EEENS5_IJSB_NSA_ILi0EEESX_EEEEENS5_IJNS4_10UnderscoreES10_S10_EEEEENS4_13SM90_TMA_LOADENS4_14ComposedLayoutINS4_7SwizzleILi2ELi4ELi3EEENS4_18smem_ptr_flag_bitsILi16EEENSU_INS5_IJNSA_ILi8EEESH_EEENS5_IJSH_SB_EEEEEEEvNS4_8identityES13_S1D_vS1E_EENS_8epilogue10collective6detail29Sm90TmaWarpSpecializedAdapterINS1H_15DefaultEpilogueISJ_SK_SK_NS1G_6thread17LinearCombinationISJ_Li1EffLNS1L_9ScaleType4KindE0ELNS_15FloatRoundStyleE2ESJ_EENS1_15EpilogueDefaultEEEEEvvEEEEvNT_6ParamsE)
        /*0008*/ 	.word	0x000000a8


	//----- nvinfo : EIATTR_FRAME_SIZE
	.align		4
.L_15:
        /*000c*/ 	.byte	0x04, 0x11
        /*000e*/ 	.short	(.L_17 - .L_16)
	.align		4
.L_16:
        /*0010*/ 	.word	index@(_ZN7cutlass13device_kernelINS_4gemm6kernel13GemmUniversalIN4cute5tupleIJiiiiEEENS1_10collective13CollectiveMmaINS1_34MainloopSm90TmaGmmaWarpSpecializedILi5ENS5_IJNS4_1CILi1EEESB_SB_EEENS1_35KernelTmaWarpSpecializedCooperativeEEENS5_IJNSA_ILi192EEENSA_ILi512EEENSA_ILi32EEEEEENS_6half_tENS5_IJlSB_lEEESJ_SK_NS4_8TiledMMAINS4_8MMA_AtomIJNS4_4SM904GMMA26MMA_64x256x16_F32F16F16_SSILNSO_5MajorE0ELSQ_0ELNSO_7ScaleInE1ELSR_1EEEEEENS4_6LayoutINS5_IJNSA_ILi2EEESB_SB_EEENS5_IJSB_NSA_ILi0EEESX_EEEEENS5_IJNS4_10UnderscoreES10_S10_EEEEENS4_13SM90_TMA_LOADENS4_14ComposedLayoutINS4_7SwizzleILi2ELi4ELi3EEENS4_18smem_ptr_flag_bitsILi16EEENSU_INS5_IJNSA_ILi8EEESH_EEENS5_IJSH_SB_EEEEEEEvNS4_8identityES13_S1D_vS1E_EENS_8epilogue10collective6detail29Sm90TmaWarpSpecializedAdapterINS1H_15DefaultEpilogueISJ_SK_SK_NS1G_6thread17LinearCombinationISJ_Li1EffLNS1L_9ScaleType4KindE0ELNS_15FloatRoundStyleE2ESJ_EENS1_15EpilogueDefaultEEEEEvvEEEEvNT_6ParamsE)
        /*0014*/ 	.word	0x000010e8


	//----- nvinfo : EIATTR_MIN_STACK_SIZE
	.align		4
.L_17:
        /*0018*/ 	.byte	0x04, 0x12
        /*001a*/ 	.short	(.L_19 - .L_18)
	.align		4
.L_18:
        /*001c*/ 	.word	index@(_ZN7cutlass13device_kernelINS_4gemm6kernel13GemmUniversalIN4cute5tupleIJiiiiEEENS1_10collective13CollectiveMmaINS1_34MainloopSm90TmaGmmaWarpSpecializedILi5ENS5_IJNS4_1CILi1EEESB_SB_EEENS1_35KernelTmaWarpSpecializedCooperativeEEENS5_IJNSA_ILi192EEENSA_ILi512EEENSA_ILi32EEEEEENS_6half_tENS5_IJlSB_lEEESJ_SK_NS4_8TiledMMAINS4_8MMA_AtomIJNS4_4SM904GMMA26MMA_64x256x16_F32F16F16_SSILNSO_5MajorE0ELSQ_0ELNSO_7ScaleInE1ELSR_1EEEEEENS4_6LayoutINS5_IJNSA_ILi2EEESB_SB_EEENS5_IJSB_NSA_ILi0EEESX_EEEEENS5_IJNS4_10UnderscoreES10_S10_EEEEENS4_13SM90_TMA_LOADENS4_14ComposedLayoutINS4_7SwizzleILi2ELi4ELi3EEENS4_18smem_ptr_flag_bitsILi16EEENSU_INS5_IJNSA_ILi8EEESH_EEENS5_IJSH_SB_EEEEEEEvNS4_8identityES13_S1D_vS1E_EENS_8epilogue10collective6detail29Sm90TmaWarpSpecializedAdapterINS1H_15DefaultEpilogueISJ_SK_SK_NS1G_6thread17LinearCombinationISJ_Li1EffLNS1L_9ScaleType4KindE0ELNS_15FloatRoundStyleE2ESJ_EENS1_15EpilogueDefaultEEEEEvvEEEEvNT_6ParamsE)
        /*0020*/ 	.word	0x000010e8
.L_19:


//--------------------- .nv.compat                --------------------------
	.section	.nv.compat,"",@"SHT_CUDA_COMPAT_INFO"
	.align	4
        /*0000*/ 	.byte	0x02, 0x09, 0x01, 0x00, 0x02, 0x02, 0x04, 0x00, 0x02, 0x05, 0x05, 0x00, 0x03, 0x07, 0x01, 0x01
        /*0010*/ 	.byte	0x02, 0x03, 0x01, 0x00, 0x02, 0x06, 0x01, 0x00, 0x04, 0x0b, 0x08, 0x00, 0x00, 0x00, 0x00, 0x00
        /*0020*/ 	.byte	0x00, 0x00, 0x00, 0x00


//--------------------- .nv.info._ZN7cutlass13device_kernelINS_4gemm6kernel13GemmUniversalIN4cute5tupleIJiiiiEEENS1_10collective13CollectiveMmaINS1_34MainloopSm90TmaGmmaWarpSpecializedILi5ENS5_IJNS4_1CILi1EEESB_SB_EEENS1_35KernelTmaWarpSpecializedCooperativeEEENS5_IJNSA_ILi192EEENSA_ILi512EEENSA_ILi32EEEEEENS_6half_tENS5_IJlSB_lEEESJ_SK_NS4_8TiledMMAINS4_8MMA_AtomIJNS4_4SM904GMMA26MMA_64x256x16_F32F16F16_SSILNSO_5MajorE0ELSQ_0ELNSO_7ScaleInE1ELSR_1EEEEEENS4_6LayoutINS5_IJNSA_ILi2EEESB_SB_EEENS5_IJSB_NSA_ILi0EEESX_EEEEENS5_IJNS4_10UnderscoreES10_S10_EEEEENS4_13SM90_TMA_LOADENS4_14ComposedLayoutINS4_7SwizzleILi2ELi4ELi3EEENS4_18smem_ptr_flag_bitsILi16EEENSU_INS5_IJNSA_ILi8EEESH_EEENS5_IJSH_SB_EEEEEEEvNS4_8identityES13_S1D_vS1E_EENS_8epilogue10collective6detail29Sm90TmaWarpSpecializedAdapterINS1H_15DefaultEpilogueISJ_SK_SK_NS1G_6thread17LinearCombinationISJ_Li1EffLNS1L_9ScaleType4KindE0ELNS_15FloatRoundStyleE2ESJ_EENS1_15EpilogueDefaultEEEEEvvEEEEvNT_6ParamsE --------------------------
	.section	.nv.info._ZN7cutlass13device_kernelINS_4gemm6kernel13GemmUniversalIN4cute5tupleIJiiiiEEENS1_10collective13CollectiveMmaINS1_34MainloopSm90TmaGmmaWarpSpecializedILi5ENS5_IJNS4_1CILi1EEESB_SB_EEENS1_35KernelTmaWarpSpecializedCooperativeEEENS5_IJNSA_ILi192EEENSA_ILi512EEENSA_ILi32EEEEEENS_6half_tENS5_IJlSB_lEEESJ_SK_NS4_8TiledMMAINS4_8MMA_AtomIJNS4_4SM904GMMA26MMA_64x256x16_F32F16F16_SSILNSO_5MajorE0ELSQ_0ELNSO_7ScaleInE1ELSR_1EEEEEENS4_6LayoutINS5_IJNSA_ILi2EEESB_SB_EEENS5_IJSB_NSA_ILi0EEESX_EEEEENS5_IJNS4_10UnderscoreES10_S10_EEEEENS4_13SM90_TMA_LOADENS4_14ComposedLayoutINS4_7SwizzleILi2ELi4ELi3EEENS4_18smem_ptr_flag_bitsILi16EEENSU_INS5_IJNSA_ILi8EEESH_EEENS5_IJSH_SB_EEEEEEEvNS4_8identityES13_S1D_vS1E_EENS_8epilogue10collective6detail29Sm90TmaWarpSpecializedAdapterINS1H_15DefaultEpilogueISJ_SK_SK_NS1G_6thread17LinearCombinationISJ_Li1EffLNS1L_9ScaleType4KindE0ELNS_15FloatRoundStyleE2ESJ_EENS1_15EpilogueDefaultEEEEEvvEEEEvNT_6ParamsE,"",@"SHT_CUDA_INFO"
	.sectionflags	@""
	.align	4


	//----- nvinfo : EIATTR_CUDA_API_VERSION
	.align		4
        /*0000*/ 	.byte	0x04, 0x37
        /*0002*/ 	.short	(.L_21 - .L_20)
.L_20:
        /*0004*/ 	.word	0x00000082


	//----- nvinfo : EIATTR_KPARAM_INFO
	.align		4
.L_21:
        /*0008*/ 	.byte	0x04, 0x17
        /*000a*/ 	.short	(.L_23 - .L_22)
.L_22:
        /*000c*/ 	.word	0x00000000
        /*0010*/ 	.short	0x0000
        /*0012*/ 	.short	0x0070
        /*0014*/ 	.byte	0x00, 0xf0, 0x01, 0x10


	//----- nvinfo : EIATTR_SPARSE_MMA_MASK
	.align		4
.L_23:
        /*0018*/ 	.byte	0x03, 0x50
        /*001a*/ 	.short	0x0000


	//----- nvinfo : EIATTR_MAXREG_COUNT
	.align		4
        /*001c*/ 	.byte	0x03, 0x1b
        /*001e*/ 	.short	0x00a8


	//----- nvinfo : EIATTR_NUM_BARRIERS
	.align		4
        /*0020*/ 	.byte	0x02, 0x4c
        /*0022*/ 	.byte	0x01
	.zero		1


	//----- nvinfo : EIATTR_EXTERNS
	.align		4
        /*0024*/ 	.byte	0x04, 0x0f
        /*0026*/ 	.short	(.L_25 - .L_24)


	//   ....[0]....
	.align		4
.L_24:
        /*0028*/ 	.word	index@(__assertfail)


	//----- nvinfo : EIATTR_ANNOTATIONS
	.align		4
.L_25:
        /*002c*/ 	.byte	0x04, 0x55
        /*002e*/ 	.short	(.L_27 - .L_26)


	//   ....[0]....
.L_26:
        /*0030*/ 	.word	0x00000001
        /*0034*/ 	.byte	0xe0, 0x05, 0x00, 0x00, 0x01, 0x00, 0x00, 0x00, 0xf0, 0x05, 0x00, 0x00, 0x01, 0x00, 0x00, 0x00
        /* <DEDUP_REMOVED lines=1509> */
        /*5e94*/ 	.byte	0x40, 0x22, 0x03, 0x00, 0x01, 0x00, 0x00, 0x00, 0x60, 0x28, 0x03, 0x00


	//----- nvinfo : EIATTR_MERCURY_ISA_VERSION
	.align		4
.L_27:
        /*5ea0*/ 	.byte	0x03, 0x5f
        /*5ea2*/ 	.short	0x0101


	//----- nvinfo : EIATTR_INT_WARP_WIDE_INSTR_OFFSETS
	.align		4
        /*5ea4*/ 	.byte	0x04, 0x31
        /*5ea6*/ 	.short	(.L_29 - .L_28)


	//   ....[0]....
.L_28:
        /*5ea8*/ 	.word	0x00000400


	//   ....[1]....
        /*5eac*/ 	.word	0x00000410


	//   ....[2]....
        /*5eb0*/ 	.word	0x00000520


	//----- nvinfo : EIATTR_COOP_GROUP_MASK_REGIDS
	.align		4
.L_29:
        /*5eb4*/ 	.byte	0x04, 0x29
        /*5eb6*/ 	.short	(.L_31 - .L_30)


	//   ....[0]....
.L_30:
        /*5eb8*/ 	.word	0xffffffff


	//   ....[1]....
        /*5ebc*/ 	.word	0xffffffff


	//   ....[2]....
        /*5ec0*/ 	.word	0xffffffff


	//   ....[3]....
        /*5ec4*/ 	.word	0xffffffff


	//   ....[4]....
        /*5ec8*/ 	.word	0xffffffff


	//----- nvinfo : EIATTR_COOP_GROUP_INSTR_OFFSETS
	.align		4
.L_31:
        /*5ecc*/ 	.byte	0x04, 0x28
        /*5ece*/ 	.short	(.L_33 - .L_32)


	//   ....[0]....
.L_32:
        /*5ed0*/ 	.word	0x00000070


	//   ....[1]....
        /*5ed4*/ 	.word	0x00000080


	//   ....[2]....
        /*5ed8*/ 	.word	0x00000140


	//   ....[3]....
        /*5edc*/ 	.word	0x000002f0


	//   ....[4]....
        /*5ee0*/ 	.word	0x00001040


	//----- nvinfo : EIATTR_REG_RECONFIG
	.align		4
.L_33:
        /*5ee4*/ 	.byte	0x01, 0x54
	.zero		2


	//----- nvinfo : EIATTR_SYSCALL_OFFSETS
	.align		4
        /*5ee8*/ 	.byte	0x04, 0x46
        /*5eea*/ 	.short	(.L_35 - .L_34)


	//   ....[0]....
.L_34:
        /*5eec*/ 	.word	0x000011f0


	//----- nvinfo : EIATTR_MBARRIER_INSTR_OFFSETS
	.align		4
.L_35:
        /*5ef0*/ 	.byte	0x04, 0x39
        /*5ef2*/ 	.short	(.L_37 - .L_36)


	//   ....[0]....
.L_36:
        /*5ef4*/ 	.word	0x00000240
        /*5ef8*/ 	.word	0x000000ff
        /*5efc*/ 	.word	0x00000000
        /*5f00*/ 	.short	0x0100
        /*5f02*/ 	.byte	0x08
	.zero		1


	//   ....[1]....
        /*5f04*/ 	.word	0x00000250
        /*5f08*/ 	.word	0x000000ff
        /*5f0c*/ 	.word	0x00000028
        /*5f10*/ 	.short	0x0100
        /*5f12*/ 	.byte	0x08
	.zero		1


	//   ....[2]....
        /*5f14*/ 	.word	0x00000260
        /*5f18*/ 	.word	0x000000ff
        /*5f1c*/ 	.word	0x00000008
        /*5f20*/ 	.short	0x0100
        /*5f22*/ 	.byte	0x08
	.zero		1


	//   ....[3]....
        /*5f24*/ 	.word	0x00000270
        /*5f28*/ 	.word	0x000000ff
        /*5f2c*/ 	.word	0x00000030
        /*5f30*/ 	.short	0x0100
        /*5f32*/ 	.byte	0x08
	.zero		1


	//   ....[4]....
        /*5f34*/ 	.word	0x00000280
        /*5f38*/ 	.word	0x000000ff
        /*5f3c*/ 	.word	0x00000010
        /*5f40*/ 	.short	0x0100
        /*5f42*/ 	.byte	0x08
	.zero		1


	//   ....[5]....
        /*5f44*/ 	.word	0x00000290
        /*5f48*/ 	.word	0x000000ff
        /*5f4c*/ 	.word	0x00000038
        /*5f50*/ 	.short	0x0100
        /*5f52*/ 	.byte	0x08
	.zero		1


	//   ....[6]....
        /*5f54*/ 	.word	0x000002a0
        /*5f58*/ 	.word	0x000000ff
        /*5f5c*/ 	.word	0x00000018
        /*5f60*/ 	.short	0x0100
        /*5f62*/ 	.byte	0x08
	.zero		1


	//   ....[7]....
        /*5f64*/ 	.word	0x000002b0
        /*5f68*/ 	.word	0x000000ff
        /*5f6c*/ 	.word	0x00000040
        /*5f70*/ 	.short	0x0100
        /*5f72*/ 	.byte	0x08
	.zero		1


	//   ....[8]....
        /*5f74*/ 	.word	0x000002c0
        /*5f78*/ 	.word	0x000000ff
        /*5f7c*/ 	.word	0x00000020
        /*5f80*/ 	.short	0x0100
        /*5f82*/ 	.byte	0x08
	.zero		1


	//   ....[9]....
        /*5f84*/ 	.word	0x000002d0
        /*5f88*/ 	.word	0x000000ff
        /*5f8c*/ 	.word	0x00000048
        /*5f90*/ 	.short	0x0100
        /*5f92*/ 	.byte	0x08
	.zero		1


	//   ....[10]....
        /*5f94*/ 	.word	0x00000580
        /*5f98*/ 	.word	0x000000ff
        /*5f9c*/ 	.word	0x00000060
        /*5fa0*/ 	.short	0x0100
        /*5fa2*/ 	.byte	0x06
	.zero		1


	//   ....[11]....
        /*5fa4*/ 	.word	0x00000600
        /*5fa8*/ 	.word	0x000000ff
        /*5fac*/ 	.word	0x00000068
        /*5fb0*/ 	.short	0x0100
        /*5fb2*/ 	.byte	0x06
	.zero		1


	//   ....[12]....
        /*5fb4*/ 	.word	0x00001290
        /*5fb8*/ 	.word	0x00000003
        /*5fbc*/ 	.word	0x00000000
        /*5fc0*/ 	.short	0x010a
        /*5fc2*/ 	.byte	0x3f
	.zero		1


	//   ....[13]....
        /*5fc4*/ 	.word	0x000012d0
        /*5fc8*/ 	.word	0x00000003
        /*5fcc*/ 	.word	0x00000000
        /*5fd0*/ 	.short	0x010a
        /*5fd2*/ 	.byte	0x3f
	.zero		1


	//   ....[14]....
        /*5fd4*/ 	.word	0x000065c0
        /*5fd8*/ 	.word	0x000000ff
        /*5fdc*/ 	.word	0x00000000
        /*5fe0*/ 	.short	0x010a
        /*5fe2*/ 	.byte	0x08
	.zero		1


	//   ....[15]....
        /*5fe4*/ 	.word	0x00006600
        /*5fe8*/ 	.word	0x000000ff
        /*5fec*/ 	.word	0x00000000
        /*5ff0*/ 	.short	0x010a
        /*5ff2*/ 	.byte	0x08
	.zero		1


	//   ....[16]....
        /*5ff4*/ 	.word	0x0000d3f0
        /*5ff8*/ 	.word	0x000000ff
        /*5ffc*/ 	.word	0x00000000
        /*6000*/ 	.short	0x0101
        /*6002*/ 	.byte	0x08
	.zero		1


	//   ....[17]....
        /*6004*/ 	.word	0x0000d5b0
        /*6008*/ 	.word	0x00000000
        /*600c*/ 	.word	0x00000000
        /*6010*/ 	.short	0x0101
        /*6012*/ 	.byte	0x3f
	.zero		1


	//   ....[18]....
        /*6014*/ 	.word	0x00031de0
        /*6018*/ 	.word	0x0000000d
        /*601c*/ 	.word	0x00000028
        /*6020*/ 	.short	0x010a
        /*6022*/ 	.byte	0x3f
	.zero		1


	//   ....[19]....
        /*6024*/ 	.word	0x00032150
        /*6028*/ 	.word	0x00000002
        /*602c*/ 	.word	0x00000068
        /*6030*/ 	.short	0x0101
        /*6032*/ 	.byte	0x3f
	.zero		1


	//   ....[20]....
        /*6034*/ 	.word	0x00032910
        /*6038*/ 	.word	0x00000005
        /*603c*/ 	.word	0x00000000
        /*6040*/ 	.short	0x010a
        /*6042*/ 	.byte	0x3f
	.zero		1


	//   ....[21]....
        /*6044*/ 	.word	0x000329a0
        /*6048*/ 	.word	0x00000007
        /*604c*/ 	.word	0x00000000
        /*6050*/ 	.short	0x010a
        /*6052*/ 	.byte	0x3f
	.zero		1


	//   ....[22]....
        /*6054*/ 	.word	0x00032a30
        /*6058*/ 	.word	0x00000007
        /*605c*/ 	.word	0x00000000
        /*6060*/ 	.short	0x010a
        /*6062*/ 	.byte	0x3f
	.zero		1


	//   ....[23]....
        /*6064*/ 	.word	0x00032ac0
        /*6068*/ 	.word	0x00000007
        /*606c*/ 	.word	0x00000000
        /*6070*/ 	.short	0x010a
        /*6072*/ 	.byte	0x3f
	.zero		1


	//   ....[24]....
        /*6074*/ 	.word	0x00032b50
        /*6078*/ 	.word	0x00000003
        /*607c*/ 	.word	0x00000000
        /*6080*/ 	.short	0x010a
        /*6082*/ 	.byte	0x3f
	.zero		1


	//   ....[25]....
        /*6084*/ 	.word	0x00032bb0
        /*6088*/ 	.word	0x00000003
        /*608c*/ 	.word	0x00000000
        /*6090*/ 	.short	0x010a
        /*6092*/ 	.byte	0x3f
	.zero		1


	//   ....[26]....
        /*6094*/ 	.word	0x00032c10
        /*6098*/ 	.word	0x00000006
        /*609c*/ 	.word	0x00000000
        /*60a0*/ 	.short	0x010a
        /*60a2*/ 	.byte	0x3f
	.zero		1


	//   ....[27]....
        /*60a4*/ 	.word	0x00032ce0
        /*60a8*/ 	.word	0x0000000d
        /*60ac*/ 	.word	0x00000028
        /*60b0*/ 	.short	0x010a
        /*60b2*/ 	.byte	0x3f
	.zero		1


	//   ....[28]....
        /*60b4*/ 	.word	0x00032db0
        /*60b8*/ 	.word	0x00000005
        /*60bc*/ 	.word	0x00000000
        /*60c0*/ 	.short	0x010a
        /*60c2*/ 	.byte	0x3f
	.zero		1


	//   ....[29]....
        /*60c4*/ 	.word	0x00032e00
        /*60c8*/ 	.word	0x00000007
        /*60cc*/ 	.word	0x00000000
        /*60d0*/ 	.short	0x010a
        /*60d2*/ 	.byte	0x3f
	.zero		1


	//   ....[30]....
        /*60d4*/ 	.word	0x00032e50
        /*60d8*/ 	.word	0x00000007
        /*60dc*/ 	.word	0x00000000
        /*60e0*/ 	.short	0x010a
        /*60e2*/ 	.byte	0x3f
	.zero		1


	//   ....[31]....
        /*60e4*/ 	.word	0x00032ea0
        /*60e8*/ 	.word	0x00000007
        /*60ec*/ 	.word	0x00000000
        /*60f0*/ 	.short	0x010a
        /*60f2*/ 	.byte	0x3f
	.zero		1


	//----- nvinfo : EIATTR_NUM_MBARRIERS
	.align		4
.L_37:
        /*60f4*/ 	.byte	0x03, 0x38
        /*60f6*/ 	.short	0x000c


	//----- nvinfo : EIATTR_EXIT_INSTR_OFFSETS
	.align		4
        /*60f8*/ 	.byte	0x04, 0x1c
        /*60fa*/ 	.short	(.L_39 - .L_38)


	//   ....[0]....
.L_38:
        /*60fc*/ 	.word	0x00000660


	//   ....[1]....
        /*6100*/ 	.word	0x00000f60


	//   ....[2]....
        /*6104*/ 	.word	0x000313f0


	//   ....[3]....
        /*6108*/ 	.word	0x00031a70


	//   ....[4]....
        /*610c*/ 	.word	0x00032ba0


	//----- nvinfo : EIATTR_MAX_THREADS
	.align		4
.L_39:
        /*6110*/ 	.byte	0x04, 0x05
        /*6112*/ 	.short	(.L_41 - .L_40)
.L_40:
        /*6114*/ 	.word	0x00000180
        /*6118*/ 	.word	0x00000001
        /*611c*/ 	.word	0x00000001


	//----- nvinfo : EIATTR_CRS_STACK_SIZE
	.align		4
.L_41:
        /*6120*/ 	.byte	0x04, 0x1e
        /*6122*/ 	.short	(.L_43 - .L_42)
.L_42:
        /*6124*/ 	.word	0x00000000


	//----- nvinfo : EIATTR_CBANK_PARAM_SIZE
	.align		4
.L_43:
        /*6128*/ 	.byte	0x03, 0x19
        /*612a*/ 	.short	0x0470


	//----- nvinfo : EIATTR_PARAM_CBANK
	.align		4
        /*612c*/ 	.byte	0x04, 0x0a
        /*612e*/ 	.short	(.L_45 - .L_44)
	.align		4
.L_44:
        /*6130*/ 	.word	index@(.nv.constant0._ZN7cutlass13device_kernelINS_4gemm6kernel13GemmUniversalIN4cute5tupleIJiiiiEEENS1_10collective13CollectiveMmaINS1_34MainloopSm90TmaGmmaWarpSpecializedILi5ENS5_IJNS4_1CILi1EEESB_SB_EEENS1_35KernelTmaWarpSpecializedCooperativeEEENS5_IJNSA_ILi192EEENSA_ILi512EEENSA_ILi32EEEEEENS_6half_tENS5_IJlSB_lEEESJ_SK_NS4_8TiledMMAINS4_8MMA_AtomIJNS4_4SM904GMMA26MMA_64x256x16_F32F16F16_SSILNSO_5MajorE0ELSQ_0ELNSO_7ScaleInE1ELSR_1EEEEEENS4_6LayoutINS5_IJNSA_ILi2EEESB_SB_EEENS5_IJSB_NSA_ILi0EEESX_EEEEENS5_IJNS4_10UnderscoreES10_S10_EEEEENS4_13SM90_TMA_LOADENS4_14ComposedLayoutINS4_7SwizzleILi2ELi4ELi3EEENS4_18smem_ptr_flag_bitsILi16EEENSU_INS5_IJNSA_ILi8EEESH_EEENS5_IJSH_SB_EEEEEEEvNS4_8identityES13_S1D_vS1E_EENS_8epilogue10collective6detail29Sm90TmaWarpSpecializedAdapterINS1H_15DefaultEpilogueISJ_SK_SK_NS1G_6thread17LinearCombinationISJ_Li1EffLNS1L_9ScaleType4KindE0ELNS_15FloatRoundStyleE2ESJ_EENS1_15EpilogueDefaultEEEEEvvEEEEvNT_6ParamsE)
        /*6134*/ 	.short	0x0210
        /*6136*/ 	.short	0x0470


	//----- nvinfo : EIATTR_SW_WAR
	.align		4
.L_45:
        /*6138*/ 	.byte	0x04, 0x36
        /*613a*/ 	.short	(.L_47 - .L_46)
.L_46:
        /*613c*/ 	.word	0x00000008
.L_47:


//--------------------- .nv.callgraph             --------------------------
	.section	.nv.callgraph,"",@"SHT_CUDA_CALLGRAPH"
	.align	4
	.sectionentsize	8
	.align		4
        /*0000*/ 	.word	0x00000000
	.align		4
        /*0004*/ 	.word	0xffffffff
	.align		4
        /*0008*/ 	.word	index@(_ZN7cutlass13device_kernelINS_4gemm6kernel13GemmUniversalIN4cute5tupleIJiiiiEEENS1_10collective13CollectiveMmaINS1_34MainloopSm90TmaGmmaWarpSpecializedILi5ENS5_IJNS4_1CILi1EEESB_SB_EEENS1_35KernelTmaWarpSpecializedCooperativeEEENS5_IJNSA_ILi192EEENSA_ILi512EEENSA_ILi32EEEEEENS_6half_tENS5_IJlSB_lEEESJ_SK_NS4_8TiledMMAINS4_8MMA_AtomIJNS4_4SM904GMMA26MMA_64x256x16_F32F16F16_SSILNSO_5MajorE0ELSQ_0ELNSO_7ScaleInE1ELSR_1EEEEEENS4_6LayoutINS5_IJNSA_ILi2EEESB_SB_EEENS5_IJSB_NSA_ILi0EEESX_EEEEENS5_IJNS4_10UnderscoreES10_S10_EEEEENS4_13SM90_TMA_LOADENS4_14ComposedLayoutINS4_7SwizzleILi2ELi4ELi3EEENS4_18smem_ptr_flag_bitsILi16EEENSU_INS5_IJNSA_ILi8EEESH_EEENS5_IJSH_SB_EEEEEEEvNS4_8identityES13_S1D_vS1E_EENS_8epilogue10collective6detail29Sm90TmaWarpSpecializedAdapterINS1H_15DefaultEpilogueISJ_SK_SK_NS1G_6thread17LinearCombinationISJ_Li1EffLNS1L_9ScaleType4KindE0ELNS_15FloatRoundStyleE2ESJ_EENS1_15EpilogueDefaultEEEEEvvEEEEvNT_6ParamsE)
	.align		4
        /*000c*/ 	.word	index@(__assertfail)
	.align		4
        /*0010*/ 	.word	0x00000000
	.align		4
        /*0014*/ 	.word	0xfffffffe
	.align		4
        /*0018*/ 	.word	0x00000000
	.align		4
        /*001c*/ 	.word	0xfffffffd
	.align		4
        /*0020*/ 	.word	0x00000000
	.align		4
        /*0024*/ 	.word	0xfffffffc


//--------------------- .nv.constant4             --------------------------
	.section	.nv.constant4,"a",@progbits
	.align	8
	.align		8
.nv.constant4:
        /*0000*/ 	.dword	__assertfail
	.align		8
        /*0008*/ 	.dword	__unnamed_1
	.align		8
        /*0010*/ 	.dword	_ZN39_INTERNAL_0a88a5e6_4_k_cu_f7fd3569_74704cuda3std3__45__cpo5beginE
	.align		8
        /*0018*/ 	.dword	_ZN39_INTERNAL_0a88a5e6_4_k_cu_f7fd3569_74704cuda3std3__45__cpo3endE
	.align		8
        /*0020*/ 	.dword	_ZN39_INTERNAL_0a88a5e6_4_k_cu_f7fd3569_74704cuda3std3__45__cpo6cbeginE
	.align		8
        /*0028*/ 	.dword	_ZN39_INTERNAL_0a88a5e6_4_k_cu_f7fd3569_74704cuda3std3__45__cpo4cendE
	.align		8
        /*0030*/ 	.dword	_ZN39_INTERNAL_0a88a5e6_4_k_cu_f7fd3569_74704cuda3std3__441_GLOBAL__N__0a88a5e6_4_k_cu_f7fd3569_74706ignoreE
	.align		8
        /*0038*/ 	.dword	_ZN39_INTERNAL_0a88a5e6_4_k_cu_f7fd3569_74704cuda3std3__419piecewise_constructE
	.align		8
        /*0040*/ 	.dword	_ZN39_INTERNAL_0a88a5e6_4_k_cu_f7fd3569_74704cuda3std3__48in_placeE
	.align		8
        /*0048*/ 	.dword	_ZN39_INTERNAL_0a88a5e6_4_k_cu_f7fd3569_74704cuda3std6ranges3__45__cpo4swapE
	.align		8
        /*0050*/ 	.dword	_ZN39_INTERNAL_0a88a5e6_4_k_cu_f7fd3569_74704cuda3std6ranges3__45__cpo9iter_moveE
	.align		8
        /*0058*/ 	.dword	_ZN39_INTERNAL_0a88a5e6_4_k_cu_f7fd3569_74704cute7productE
	.align		8
        /*0060*/ 	.dword	_ZN39_INTERNAL_0a88a5e6_4_k_cu_f7fd3569_74704cute1_E
	.align		8
        /*0068*/ 	.dword	$str$22
	.align		8
        /*0070*/ 	.dword	$str$23


//--------------------- .text._ZN7cutlass13device_kernelINS_4gemm6kernel13GemmUniversalIN4cute5tupleIJiiiiEEENS1_10collective13CollectiveMmaINS1_34MainloopSm90TmaGmmaWarpSpecializedILi5ENS5_IJNS4_1CILi1EEESB_SB_EEENS1_35KernelTmaWarpSpecializedCooperativeEEENS5_IJNSA_ILi192EEENSA_ILi512EEENSA_ILi32EEEEEENS_6half_tENS5_IJlSB_lEEESJ_SK_NS4_8TiledMMAINS4_8MMA_AtomIJNS4_4SM904GMMA26MMA_64x256x16_F32F16F16_SSILNSO_5MajorE0ELSQ_0ELNSO_7ScaleInE1ELSR_1EEEEEENS4_6LayoutINS5_IJNSA_ILi2EEESB_SB_EEENS5_IJSB_NSA_ILi0EEESX_EEEEENS5_IJNS4_10UnderscoreES10_S10_EEEEENS4_13SM90_TMA_LOADENS4_14ComposedLayoutINS4_7SwizzleILi2ELi4ELi3EEENS4_18smem_ptr_flag_bitsILi16EEENSU_INS5_IJNSA_ILi8EEESH_EEENS5_IJSH_SB_EEEEEEEvNS4_8identityES13_S1D_vS1E_EENS_8epilogue10collective6detail29Sm90TmaWarpSpecializedAdapterINS1H_15DefaultEpilogueISJ_SK_SK_NS1G_6thread17LinearCombinationISJ_Li1EffLNS1L_9ScaleType4KindE0ELNS_15FloatRoundStyleE2ESJ_EENS1_15EpilogueDefaultEEEEEvvEEEEvNT_6ParamsE --------------------------
	.section	.text._ZN7cutlass13device_kernelINS_4gemm6kernel13GemmUniversalIN4cute5tupleIJiiiiEEENS1_10collective13CollectiveMmaINS1_34MainloopSm90TmaGmmaWarpSpecializedILi5ENS5_IJNS4_1CILi1EEESB_SB_EEENS1_35KernelTmaWarpSpecializedCooperativeEEENS5_IJNSA_ILi192EEENSA_ILi512EEENSA_ILi32EEEEEENS_6half_tENS5_IJlSB_lEEESJ_SK_NS4_8TiledMMAINS4_8MMA_AtomIJNS4_4SM904GMMA26MMA_64x256x16_F32F16F16_SSILNSO_5MajorE0ELSQ_0ELNSO_7ScaleInE1ELSR_1EEEEEENS4_6LayoutINS5_IJNSA_ILi2EEESB_SB_EEENS5_IJSB_NSA_ILi0EEESX_EEEEENS5_IJNS4_10UnderscoreES10_S10_EEEEENS4_13SM90_TMA_LOADENS4_14ComposedLayoutINS4_7SwizzleILi2ELi4ELi3EEENS4_18smem_ptr_flag_bitsILi16EEENSU_INS5_IJNSA_ILi8EEESH_EEENS5_IJSH_SB_EEEEEEEvNS4_8identityES13_S1D_vS1E_EENS_8epilogue10collective6detail29Sm90TmaWarpSpecializedAdapterINS1H_15DefaultEpilogueISJ_SK_SK_NS1G_6thread17LinearCombinationISJ_Li1EffLNS1L_9ScaleType4KindE0ELNS_15FloatRoundStyleE2ESJ_EENS1_15EpilogueDefaultEEEEEvvEEEEvNT_6ParamsE,"ax",@progbits
	.align	128
.text._ZN7cutlass13device_kernelINS_4gemm6kernel13GemmUniversalIN4cute5tupleIJiiiiEEENS1_10collective13CollectiveMmaINS1_34MainloopSm90TmaGmmaWarpSpecializedILi5ENS5_IJNS4_1CILi1EEESB_SB_EEENS1_35KernelTmaWarpSpecializedCooperativeEEENS5_IJNSA_ILi192EEENSA_ILi512EEENSA_ILi32EEEEEENS_6half_tENS5_IJlSB_lEEESJ_SK_NS4_8TiledMMAINS4_8MMA_AtomIJNS4_4SM904GMMA26MMA_64x256x16_F32F16F16_SSILNSO_5MajorE0ELSQ_0ELNSO_7ScaleInE1ELSR_1EEEEEENS4_6LayoutINS5_IJNSA_ILi2EEESB_SB_EEENS5_IJSB_NSA_ILi0EEESX_EEEEENS5_IJNS4_10UnderscoreES10_S10_EEEEENS4_13SM90_TMA_LOADENS4_14ComposedLayoutINS4_7SwizzleILi2ELi4ELi3EEENS4_18smem_ptr_flag_bitsILi16EEENSU_INS5_IJNSA_ILi8EEESH_EEENS5_IJSH_SB_EEEEEEEvNS4_8identityES13_S1D_vS1E_EENS_8epilogue10collective6detail29Sm90TmaWarpSpecializedAdapterINS1H_15DefaultEpilogueISJ_SK_SK_NS1G_6thread17LinearCombinationISJ_Li1EffLNS1L_9ScaleType4KindE0ELNS_15FloatRoundStyleE2ESJ_EENS1_15EpilogueDefaultEEEEEvvEEEEvNT_6ParamsE:
        .type           _ZN7cutlass13device_kernelINS_4gemm6kernel13GemmUniversalIN4cute5tupleIJiiiiEEENS1_10collective13CollectiveMmaINS1_34MainloopSm90TmaGmmaWarpSpecializedILi5ENS5_IJNS4_1CILi1EEESB_SB_EEENS1_35KernelTmaWarpSpecializedCooperativeEEENS5_IJNSA_ILi192EEENSA_ILi512EEENSA_ILi32EEEEEENS_6half_tENS5_IJlSB_lEEESJ_SK_NS4_8TiledMMAINS4_8MMA_AtomIJNS4_4SM904GMMA26MMA_64x256x16_F32F16F16_SSILNSO_5MajorE0ELSQ_0ELNSO_7ScaleInE1ELSR_1EEEEEENS4_6LayoutINS5_IJNSA_ILi2EEESB_SB_EEENS5_IJSB_NSA_ILi0EEESX_EEEEENS5_IJNS4_10UnderscoreES10_S10_EEEEENS4_13SM90_TMA_LOADENS4_14ComposedLayoutINS4_7SwizzleILi2ELi4ELi3EEENS4_18smem_ptr_flag_bitsILi16EEENSU_INS5_IJNSA_ILi8EEESH_EEENS5_IJSH_SB_EEEEEEEvNS4_8identityES13_S1D_vS1E_EENS_8epilogue10collective6detail29Sm90TmaWarpSpecializedAdapterINS1H_15DefaultEpilogueISJ_SK_SK_NS1G_6thread17LinearCombinationISJ_Li1EffLNS1L_9ScaleType4KindE0ELNS_15FloatRoundStyleE2ESJ_EENS1_15EpilogueDefaultEEEEEvvEEEEvNT_6ParamsE,@function
        .size           _ZN7cutlass13device_kernelINS_4gemm6kernel13GemmUniversalIN4cute5tupleIJiiiiEEENS1_10collective13CollectiveMmaINS1_34MainloopSm90TmaGmmaWarpSpecializedILi5ENS5_IJNS4_1CILi1EEESB_SB_EEENS1_35KernelTmaWarpSpecializedCooperativeEEENS5_IJNSA_ILi192EEENSA_ILi512EEENSA_ILi32EEEEEENS_6half_tENS5_IJlSB_lEEESJ_SK_NS4_8TiledMMAINS4_8MMA_AtomIJNS4_4SM904GMMA26MMA_64x256x16_F32F16F16_SSILNSO_5MajorE0ELSQ_0ELNSO_7ScaleInE1ELSR_1EEEEEENS4_6LayoutINS5_IJNSA_ILi2EEESB_SB_EEENS5_IJSB_NSA_ILi0EEESX_EEEEENS5_IJNS4_10UnderscoreES10_S10_EEEEENS4_13SM90_TMA_LOADENS4_14ComposedLayoutINS4_7SwizzleILi2ELi4ELi3EEENS4_18smem_ptr_flag_bitsILi16EEENSU_INS5_IJNSA_ILi8EEESH_EEENS5_IJSH_SB_EEEEEEEvNS4_8identityES13_S1D_vS1E_EENS_8epilogue10collective6detail29Sm90TmaWarpSpecializedAdapterINS1H_15DefaultEpilogueISJ_SK_SK_NS1G_6thread17LinearCombinationISJ_Li1EffLNS1L_9ScaleType4KindE0ELNS_15FloatRoundStyleE2ESJ_EENS1_15EpilogueDefaultEEEEEvvEEEEvNT_6ParamsE,(.L_x_1090 - _ZN7cutlass13device_kernelINS_4gemm6kernel13GemmUniversalIN4cute5tupleIJiiiiEEENS1_10collective13CollectiveMmaINS1_34MainloopSm90TmaGmmaWarpSpecializedILi5ENS5_IJNS4_1CILi1EEESB_SB_EEENS1_35KernelTmaWarpSpecializedCooperativeEEENS5_IJNSA_ILi192EEENSA_ILi512EEENSA_ILi32EEEEEENS_6half_tENS5_IJlSB_lEEESJ_SK_NS4_8TiledMMAINS4_8MMA_AtomIJNS4_4SM904GMMA26MMA_64x256x16_F32F16F16_SSILNSO_5MajorE0ELSQ_0ELNSO_7ScaleInE1ELSR_1EEEEEENS4_6LayoutINS5_IJNSA_ILi2EEESB_SB_EEENS5_IJSB_NSA_ILi0EEESX_EEEEENS5_IJNS4_10UnderscoreES10_S10_EEEEENS4_13SM90_TMA_LOADENS4_14ComposedLayoutINS4_7SwizzleILi2ELi4ELi3EEENS4_18smem_ptr_flag_bitsILi16EEENSU_INS5_IJNSA_ILi8EEESH_EEENS5_IJSH_SB_EEEEEEEvNS4_8identityES13_S1D_vS1E_EENS_8epilogue10collective6detail29Sm90TmaWarpSpecializedAdapterINS1H_15DefaultEpilogueISJ_SK_SK_NS1G_6thread17LinearCombinationISJ_Li1EffLNS1L_9ScaleType4KindE0ELNS_15FloatRoundStyleE2ESJ_EENS1_15EpilogueDefaultEEEEEvvEEEEvNT_6ParamsE)
        .other          _ZN7cutlass13device_kernelINS_4gemm6kernel13GemmUniversalIN4cute5tupleIJiiiiEEENS1_10collective13CollectiveMmaINS1_34MainloopSm90TmaGmmaWarpSpecializedILi5ENS5_IJNS4_1CILi1EEESB_SB_EEENS1_35KernelTmaWarpSpecializedCooperativeEEENS5_IJNSA_ILi192EEENSA_ILi512EEENSA_ILi32EEEEEENS_6half_tENS5_IJlSB_lEEESJ_SK_NS4_8TiledMMAINS4_8MMA_AtomIJNS4_4SM904GMMA26MMA_64x256x16_F32F16F16_SSILNSO_5MajorE0ELSQ_0ELNSO_7ScaleInE1ELSR_1EEEEEENS4_6LayoutINS5_IJNSA_ILi2EEESB_SB_EEENS5_IJSB_NSA_ILi0EEESX_EEEEENS5_IJNS4_10UnderscoreES10_S10_EEEEENS4_13SM90_TMA_LOADENS4_14ComposedLayoutINS4_7SwizzleILi2ELi4ELi3EEENS4_18smem_ptr_flag_bitsILi16EEENSU_INS5_IJNSA_ILi8EEESH_EEENS5_IJSH_SB_EEEEEEEvNS4_8identityES13_S1D_vS1E_EENS_8epilogue10collective6detail29Sm90TmaWarpSpecializedAdapterINS1H_15DefaultEpilogueISJ_SK_SK_NS1G_6thread17LinearCombinationISJ_Li1EffLNS1L_9ScaleType4KindE0ELNS_15FloatRoundStyleE2ESJ_EENS1_15EpilogueDefaultEEEEEvvEEEEvNT_6ParamsE,@"STO_CUDA_ENTRY STV_DEFAULT"
_ZN7cutlass13device_kernelINS_4gemm6kernel13GemmUniversalIN4cute5tupleIJiiiiEEENS1_10collective13CollectiveMmaINS1_34MainloopSm90TmaGmmaWarpSpecializedILi5ENS5_IJNS4_1CILi1EEESB_SB_EEENS1_35KernelTmaWarpSpecializedCooperativeEEENS5_IJNSA_ILi192EEENSA_ILi512EEENSA_ILi32EEEEEENS_6half_tENS5_IJlSB_lEEESJ_SK_NS4_8TiledMMAINS4_8MMA_AtomIJNS4_4SM904GMMA26MMA_64x256x16_F32F16F16_SSILNSO_5MajorE0ELSQ_0ELNSO_7ScaleInE1ELSR_1EEEEEENS4_6LayoutINS5_IJNSA_ILi2EEESB_SB_EEENS5_IJSB_NSA_ILi0EEESX_EEEEENS5_IJNS4_10UnderscoreES10_S10_EEEEENS4_13SM90_TMA_LOADENS4_14ComposedLayoutINS4_7SwizzleILi2ELi4ELi3EEENS4_18smem_ptr_flag_bitsILi16EEENSU_INS5_IJNSA_ILi8EEESH_EEENS5_IJSH_SB_EEEEEEEvNS4_8identityES13_S1D_vS1E_EENS_8epilogue10collective6detail29Sm90TmaWarpSpecializedAdapterINS1H_15DefaultEpilogueISJ_SK_SK_NS1G_6thread17LinearCombinationISJ_Li1EffLNS1L_9ScaleType4KindE0ELNS_15FloatRoundStyleE2ESJ_EENS1_15EpilogueDefaultEEEEEvvEEEEvNT_6ParamsE:
[----:B------:R-:W0:Y:S02]  /*0000*/  LDC R1, c[0x0][0x28] ;  /* 0x00000a00ff017b82 */ /* 0x000e240000000800 */
[----:B0-----:R-:W-:Y:S01]  /*0010*/  VIADD R1, R1, 0xffffef18 ;  /* 0xffffef1801017836 */ /* 0x001fe20000000000 */
[----:B------:R-:W0:Y:S01]  /*0020*/  S2R R3, SR_TID.X ;  /* 0x0000000000037919 */ /* 0x000e220000002100 */
[----:B------:R-:W-:Y:S01]  /*0030*/  ELECT P0, URZ, PT ;  /* 0x00000000003f782f */ /* 0x000fe20003800000 */
[----:B------:R-:W-:Y:S01]  /*0040*/  BSSY B0, `(.L_x_0) ;  /* 0x000000f000007945 */ /* 0x000fe20003800000 */
[--C-:B0-----:R-:W-:Y:S02]  /*0050*/  SHF.R.U32.HI R0, RZ, 0x5, R3.reuse ;  /* 0x00000005ff007819 */ /* 0x101fe40000011603 */
[----:B------:R-:W-:-:S03]  /*0060*/  SHF.R.U32.HI R3, RZ, 0x7, R3 ;  /* 0x00000007ff037819 */ /* 0x000fc60000011603 */
[----:B------:R-:W0:Y:S04]  /*0070*/  SHFL.IDX PT, R2, R0, RZ, 0x1f ;  /* 0x00001fff00027589 */ /* 0x000e2800000e0000 */
[----:B------:R1:W2:Y:S01]  /*0080*/  SHFL.IDX PT, R5, R3, RZ, 0x1f ;  /* 0x00001fff03057589 */ /* 0x0002a200000e0000 */
[----:B0-----:R-:W-:-:S13]  /*0090*/  ISETP.NE.OR P0, PT, R2, RZ, !P0 ;  /* 0x000000ff0200720c */ /* 0x001fda0004705670 */
[----:B-12---:R-:W-:Y:S05]  /*00a0*/  @P0 BRA `(.L_x_1) ;  /* 0x0000000000200947 */ /* 0x006fea0003800000 */
[----:B------:R-:W-:Y:S02]  /*00b0*/  ULDC.64 UR4, c[0x0][0x198] ;  /* 0x0000660000047ab9 */ /* 0x000fe40000000a00 */
[----:B------:R-:W-:Y:S02]  /*00c0*/  UIADD3 UR6, UP0, UR4, 0xf0, URZ ;  /* 0x000000f004067890 */ /* 0x000fe4000ff1e03f */
[----:B------:R-:W-:Y:S02]  /*00d0*/  UIADD3 UR4, UP1, UR4, 0x1f0, URZ ;  /* 0x000001f004047890 */ /* 0x000fe4000ff3e03f */
[----:B------:R-:W-:Y:S02]  /*00e0*/  UIADD3.X UR7, URZ, UR5, URZ, UP0, !UPT ;  /* 0x000000053f077290 */ /* 0x000fe400087fe43f */
[----:B------:R-:W-:-:S07]  /*00f0*/  UIADD3.X UR5, URZ, UR5, URZ, UP1, !UPT ;  /* 0x000000053f057290 */ /* 0x000fce0008ffe43f */
[----:B------:R0:W-:Y:S02]  /*0100*/  UTMACCTL.PF [UR6] ;  /* 0x00000000060079b9 */ /* 0x0001e40008040000 */
[----:B------:R0:W-:Y:S02]  /*0110*/  UTMACCTL.PF [UR4] ;  /* 0x00000000040079b9 */ /* 0x0001e40008040000 */
[----:B0-----:R-:W-:Y:S01]  /*0120*/  NOP ;  /* 0x0000000000007918 */ /* 0x001fe20000000000 */
.L_x_1:
[----:B------:R-:W-:Y:S05]  /*0130*/  BSYNC B0 ;  /* 0x0000000000007941 */ /* 0x000fea0003800000 */
.L_x_0:
[----:B------:R-:W0:Y:S02]  /*0140*/  SHFL.IDX PT, R3, R0, RZ, 0x1f ;  /* 0x00001fff00037589 */ /* 0x000e2400000e0000 */
[----:B0-----:R-:W-:-:S13]  /*0150*/  ISETP.NE.AND P0, PT, R3, RZ, PT ;  /* 0x000000ff0300720c */ /* 0x001fda0003f05270 */
[----:B------:R-:W-:Y:S05]  /*0160*/  @P0 BRA `(.L_x_2) ;  /* 0x0000000000600947 */ /* 0x000fea0003800000 */
[----:B------:R-:W0:Y:S01]  /*0170*/  S2UR UR8, SR_CgaCtaId ;  /* 0x00000000000879c3 */ /* 0x000e220000008800 */
[----:B------:R-:W-:Y:S01]  /*0180*/  UMOV UR4, 0x400 ;  /* 0x0000040000047882 */ /* 0x000fe20000000000 */
[----:B------:R-:W-:Y:S01]  /*0190*/  UMOV UR5, 0x1 ;  /* 0x0000000100057882 */ /* 0x000fe20000000000 */
[----:B------:R-:W-:Y:S01]  /*01a0*/  UMOV UR6, 0x100 ;  /* 0x0000010000067882 */ /* 0x000fe20000000000 */
[----:B------:R-:W-:Y:S01]  /*01b0*/  ELECT P0, URZ, PT ;  /* 0x00000000003f782f */ /* 0x000fe20003800000 */
[----:B------:R-:W-:-:S04]  /*01c0*/  UIADD3 UR6, -UR6, 0x100000, URZ ;  /* 0x0010000006067890 */ /* 0x000fc8000fffe13f */
[----:B------:R-:W-:Y:S02]  /*01d0*/  USHF.L.U32 UR7, UR6, 0xb, URZ ;  /* 0x0000000b06077899 */ /* 0x000fe4000800063f */
[----:B------:R-:W-:Y:S02]  /*01e0*/  USHF.L.U32 UR6, UR6, 0x1, URZ ;  /* 0x0000000106067899 */ /* 0x000fe4000800063f */
[----:B0-----:R-:W-:Y:S02]  /*01f0*/  ULEA UR8, UR8, UR4, 0x18 ;  /* 0x0000000408087291 */ /* 0x001fe4000f8ec03f */
[----:B------:R-:W-:-:S04]  /*0200*/  UIADD3 UR4, -UR5, 0x100000, URZ ;  /* 0x0010000005047890 */ /* 0x000fc8000fffe13f */
[----:B------:R-:W-:Y:S02]  /*0210*/  USHF.L.U32 UR5, UR4, 0xb, URZ ;  /* 0x0000000b04057899 */ /* 0x000fe4000800063f */
[----:B------:R-:W-:Y:S01]  /*0220*/  USHF.L.U32 UR4, UR4, 0x1, URZ ;  /* 0x0000000104047899 */ /* 0x000fe2000800063f */
[----:B------:R-:W0:Y:S11]  /*0230*/  FENCE.VIEW.ASYNC.S ;  /* 0x00000000000073c6 */ /* 0x000e360000000000 */
[----:B0-----:R0:W1:Y:S01]  /*0240*/  SYNCS.EXCH.64 URZ, [UR8], UR4 ;  /* 0x00000004083f75b2 */ /* 0x0010620008000100 */
[----:B------:R0:W2:Y:S01]  /*0250*/  SYNCS.EXCH.64 URZ, [UR8+0x28], UR6 ;  /* 0x00002806083f75b2 */ /* 0x0000a20008000100 */
[----:B------:R0:W3:Y:S01]  /*0260*/  SYNCS.EXCH.64 URZ, [UR8+0x8], UR4 ;  /* 0x00000804083f75b2 */ /* 0x0000e20008000100 */
[----:B------:R0:W4:Y:S01]  /*0270*/  SYNCS.EXCH.64 URZ, [UR8+0x30], UR6 ;  /* 0x00003006083f75b2 */ /* 0x0001220008000100 */
[----:B------:R0:W0:Y:S01]  /*0280*/  SYNCS.EXCH.64 URZ, [UR8+0x10], UR4 ;  /* 0x00001004083f75b2 */ /* 0x0000220008000100 */
[----:B------:R0:W0:Y:S01]  /*0290*/  SYNCS.EXCH.64 URZ, [UR8+0x38], UR6 ;  /* 0x00003806083f75b2 */ /* 0x0000220008000100 */
[----:B------:R0:W0:Y:S01]  /*02a0*/  SYNCS.EXCH.64 URZ, [UR8+0x18], UR4 ;  /* 0x00001804083f75b2 */ /* 0x0000220008000100 */
[----:B------:R0:W0:Y:S01]  /*02b0*/  SYNCS.EXCH.64 URZ, [UR8+0x40], UR6 ;  /* 0x00004006083f75b2 */ /* 0x0000220008000100 */
[----:B------:R0:W0:Y:S01]  /*02c0*/  SYNCS.EXCH.64 URZ, [UR8+0x20], UR4 ;  /* 0x00002004083f75b2 */ /* 0x0000220008000100 */
[----:B------:R0:W0:Y:S01]  /*02d0*/  SYNCS.EXCH.64 URZ, [UR8+0x48], UR6 ;  /* 0x00004806083f75b2 */ /* 0x0000220008000100 */
[----:B------:R-:W-:Y:S01]  /*02e0*/  NOP ;  /* 0x0000000000007918 */ /* 0x000fe20000000000 */
.L_x_2:
[----:B------:R-:W5:Y:S01]  /*02f0*/  SHFL.IDX PT, R0, R0, RZ, 0x1f ;  /* 0x00001fff00007589 */ /* 0x000f6200000e0000 */
[----:B------:R-:W1:Y:S01]  /*0300*/  LDC R3, c[0x0][0x65c] ;  /* 0x00019700ff037b82 */ /* 0x000e620000000800 */
[----:B------:R-:W-:Y:S02]  /*0310*/  ELECT P0, URZ, PT ;  /* 0x00000000003f782f */ /* 0x000fe40003800000 */
[C---:B------:R-:W-:Y:S01]  /*0320*/  ISETP.NE.AND P2, PT, R5.reuse, RZ, PT ;  /* 0x000000ff0500720c */ /* 0x040fe20003f45270 */
[----:B------:R-:W2:Y:S01]  /*0330*/  S2R R6, SR_CTAID.Y ;  /* 0x0000000000067919 */ /* 0x000ea20000002600 */
[----:B0-----:R-:W-:Y:S01]  /*0340*/  UMOV UR4, 0x20 ;  /* 0x0000002000047882 */ /* 0x001fe20000000000 */
[----:B------:R-:W-:Y:S01]  /*0350*/  VIADD R10, R5, 0xffffffff ;  /* 0xffffffff050a7836 */ /* 0x000fe20000000000 */
[----:B------:R-:W-:Y:S01]  /*0360*/  NOP ;  /* 0x0000000000007918 */ /* 0x000fe20000000000 */
[----:B------:R-:W0:Y:S01]  /*0370*/  S2R R4, SR_CTAID.X ;  /* 0x0000000000047919 */ /* 0x000e220000002500 */
[----:B------:R-:W-:Y:S01]  /*0380*/  NOP ;  /* 0x0000000000007918 */ /* 0x000fe20000000000 */
[----:B------:R-:W-:-:S02]  /*0390*/  LOP3.LUT R18, R18, 0xf7ffffff, RZ, 0xc0, !PT ;  /* 0xf7ffffff12127812 */ /* 0x000fc400078ec0ff */
[----:B------:R-:W-:Y:S02]  /*03a0*/  ISETP.GE.U32.AND P1, PT, R10, 0x2, PT ;  /* 0x000000020a00780c */ /* 0x000fe40003f26070 */
[----:B-----5:R-:W-:Y:S02]  /*03b0*/  ISETP.NE.OR P0, PT, R0, RZ, !P0 ;  /* 0x000000ff0000720c */ /* 0x020fe40004705670 */
[----:B-1----:R-:W-:Y:S02]  /*03c0*/  ISETP.NE.AND P3, PT, R3, 0x1, PT ;  /* 0x000000010300780c */ /* 0x002fe40003f65270 */
[----:B------:R-:W-:-:S04]  /*03d0*/  SHF.R.S32.HI R3, RZ, 0x1f, R2 ;  /* 0x0000001fff037819 */ /* 0x000fc80000011402 */
[----:B------:R-:W-:-:S04]  /*03e0*/  LEA.HI R3, R3, R2, RZ, 0x2 ;  /* 0x0000000203037211 */ /* 0x000fc800078f10ff */
[----:B------:R-:W-:Y:S01]  /*03f0*/  LOP3.LUT R3, R3, 0xfffffffc, RZ, 0xc0, !PT ;  /* 0xfffffffc03037812 */ /* 0x000fe200078ec0ff */
[----:B------:R-:W-:Y:S01]  /*0400*/  VOTEU.ALL UP0, P0 ;  /* 0x00000000003f7886 */ /* 0x000fe20000000000 */
[----:B------:R-:W-:Y:S01]  /*0410*/  VOTEU.ALL UP1, P0 ;  /* 0x00000000003f7886 */ /* 0x000fe20000020000 */
[----:B------:R-:W0:Y:S01]  /*0420*/  @P3 LDC R9, c[0x0][0x10] ;  /* 0x00000400ff093b82 */ /* 0x000e220000000800 */
[----:B------:R-:W-:Y:S01]  /*0430*/  @P3 IMAD.MOV.U32 R11, RZ, RZ, RZ ;  /* 0x000000ffff0b3224 */ /* 0x000fe200078e00ff */
[----:B------:R-:W-:Y:S01]  /*0440*/  @P3 LOP3.LUT R18, R18, 0x8000000, RZ, 0xfc, !PT ;  /* 0x0800000012123812 */ /* 0x000fe200078efcff */
[----:B------:R-:W-:Y:S01]  /*0450*/  IMAD.IADD R0, R2, 0x1, -R3 ;  /* 0x0000000102007824 */ /* 0x000fe200078e0a03 */
[----:B------:R-:W-:Y:S01]  /*0460*/  @!UP0 UMOV UR6, 0x400 ;  /* 0x0000040000068882 */ /* 0x000fe20000000000 */
[----:B------:R-:W-:-:S04]  /*0470*/  @!UP0 UIADD3 UR4, -UR4, 0x100000, URZ ;  /* 0x0010000004048890 */ /* 0x000fc8000fffe13f */
[----:B------:R-:W-:Y:S02]  /*0480*/  @!UP0 USHF.L.U32 UR5, UR4, 0xb, URZ ;  /* 0x0000000b04058899 */ /* 0x000fe4000800063f */
[----:B------:R-:W-:Y:S01]  /*0490*/  @!UP0 USHF.L.U32 UR4, UR4, 0x1, URZ ;  /* 0x0000000104048899 */ /* 0x000fe2000800063f */
[----:B--2---:R-:W-:Y:S01]  /*04a0*/  @P3 IMAD.MOV.U32 R2, RZ, RZ, R6 ;  /* 0x000000ffff023224 */ /* 0x004fe200078e0006 */
[----:B------:R-:W1:Y:S01]  /*04b0*/  @!UP0 S2UR UR7, SR_CgaCtaId ;  /* 0x00000000000789c3 */ /* 0x000e620000008800 */
[----:B------:R-:W-:-:S07]  /*04c0*/  @P3 IMAD.MOV.U32 R3, RZ, RZ, RZ ;  /* 0x000000ffff033224 */ /* 0x000fce00078e00ff */
[----:B------:R-:W2:Y:S01]  /*04d0*/  @!P3 LDC R7, c[0x0][0xc] ;  /* 0x00000300ff07bb82 */ /* 0x000ea20000000800 */
[----:B0-----:R-:W-:-:S04]  /*04e0*/  @P3 IMAD.WIDE.U32 R8, R4, R9, R2 ;  /* 0x0000000904083225 */ /* 0x001fc800078e0002 */
[----:B------:R-:W-:Y:S02]  /*04f0*/  @P3 IMAD.MOV.U32 R12, RZ, RZ, R8 ;  /* 0x000000ffff0c3224 */ /* 0x000fe400078e0008 */
[----:B------:R-:W-:Y:S01]  /*0500*/  @P3 IMAD.IADD R20, R9, 0x1, R11 ;  /* 0x0000000109143824 */ /* 0x000fe200078e020b */
[----:B-1----:R-:W-:Y:S01]  /*0510*/  @!UP0 ULEA UR6, UR7, UR6, 0x18 ;  /* 0x0000000607068291 */ /* 0x002fe2000f8ec03f */
[----:B------:R-:W-:Y:S01]  /*0520*/  VOTEU.ALL UP0, P0 ;  /* 0x00000000003f7886 */ /* 0x000fe20000000000 */
[----:B------:R-:W-:-:S04]  /*0530*/  ISETP.NE.AND P0, PT, R0, 0x3, PT ;  /* 0x000000030000780c */ /* 0x000fc80003f05270 */
[----:B------:R-:W-:-:S04]  /*0540*/  ISETP.EQ.OR P0, PT, R0, RZ, !P0 ;  /* 0x000000ff0000720c */ /* 0x000fc80004702670 */
[----:B------:R-:W-:Y:S01]  /*0550*/  ISETP.EQ.AND P0, PT, R5, RZ, P0 ;  /* 0x000000ff0500720c */ /* 0x000fe20000702270 */
[----:B------:R-:W-:Y:S01]  /*0560*/  IMAD.MOV.U32 R5, RZ, RZ, RZ ;  /* 0x000000ffff057224 */ /* 0x000fe200078e00ff */
[----:B------:R-:W0:Y:S02]  /*0570*/  FENCE.VIEW.ASYNC.S ;  /* 0x00000000000073c6 */ /* 0x000e240000000000 */
[----:B0-----:R0:W3:Y:S01]  /*0580*/  @!UP0 SYNCS.EXCH.64 URZ, [UR6+0x60], UR4 ;  /* 0x00006004063f85b2 */ /* 0x0010e20008000100 */
[----:B--2---:R-:W-:Y:S01]  /*0590*/  @!P3 IMAD.WIDE.U32 R2, R7, R6, R4 ;  /* 0x000000060702b225 */ /* 0x004fe200078e0004 */
[----:B------:R-:W-:-:S03]  /*05a0*/  SEL R7, RZ, 0x1, !P0 ;  /* 0x00000001ff077807 */ /* 0x000fc60004000000 */
[----:B------:R-:W-:Y:S01]  /*05b0*/  @!P3 IMAD.MOV.U32 R12, RZ, RZ, R2 ;  /* 0x000000ffff0cb224 */ /* 0x000fe200078e0002 */
[----:B------:R-:W-:Y:S01]  /*05c0*/  SEL R2, R7, 0x2, P1 ;  /* 0x0000000207027807 */ /* 0x000fe20000800000 */
[----:B------:R-:W-:-:S03]  /*05d0*/  @!P3 IMAD.MOV.U32 R20, RZ, RZ, R3 ;  /* 0x000000ffff14b224 */ /* 0x000fc600078e0003 */
[----:B------:R0:W-:Y:S04]  /*05e0*/  STL [R1+0x608], R12 ;  /* 0x0006080c01007387 */ /* 0x0001e80000100800 */
[----:B------:R0:W-:Y:S01]  /*05f0*/  STL [R1+0x604], R20 ;  /* 0x0006041401007387 */ /* 0x0001e20000100800 */
[----:B------:R0:W3:Y:S01]  /*0600*/  @!UP1 SYNCS.EXCH.64 URZ, [UR6+0x68], UR4 ;  /* 0x00006804063f95b2 */ /* 0x0000e20008000100 */
[----:B------:R-:W-:Y:S02]  /*0610*/  NOP ;  /* 0x0000000000007918 */ /* 0x000fe40000000000 */
[----:B------:R0:W-:Y:S01]  /*0620*/  STL [R1+0x600], R2 ;  /* 0x0006000201007387 */ /* 0x0001e20000100800 */
[----:B---34-:R-:W-:Y:S06]  /*0630*/  BAR.SYNC.DEFER_BLOCKING 0x0 ;  /* 0x0000000000007b1d */ /* 0x018fec0000010000 */
[----:B------:R-:W-:Y:S05]  /*0640*/  @!P2 BRA `(.L_x_3) ;  /* 0x0000030c006ca947 */ /* 0x000fea0003800000 */
[----:B------:R-:W-:-:S13]  /*0650*/  ISETP.GT.U32.AND P0, PT, R10, 0x1, PT ;  /* 0x000000010a00780c */ /* 0x000fda0003f04070 */
[----:B0-----:R-:W-:Y:S05]  /*0660*/  @P0 EXIT ;  /* 0x000000000000094d */ /* 0x001fea0003800000 */
[----:B------:R-:W-:Y:S01]  /*0670*/  ULDC.64 UR4, c[0x0][0x650] ;  /* 0x0001940000047ab9 */ /* 0x000fe20000000a00 */
[----:B------:R-:W-:Y:S01]  /*0680*/  PRMT R0, RZ, 0x7610, R0 ;  /* 0x00007610ff007816 */ /* 0x000fe20000000000 */
[----:B------:R-:W-:Y:S01]  /*0690*/  IMAD.MOV.U32 R22, RZ, RZ, -0x1 ;  /* 0xffffffffff167424 */ /* 0x000fe200078e00ff */
[----:B------:R-:W-:Y:S01]  /*06a0*/  ISETP.GE.U32.AND P0, PT, R12, UR4, PT ;  /* 0x000000040c007c0c */ /* 0x000fe2000bf06070 */
[----:B------:R-:W-:Y:S02]  /*06b0*/  IMAD.MOV.U32 R23, RZ, RZ, -0x1 ;  /* 0xffffffffff177424 */ /* 0x000fe400078e00ff */
[----:B------:R-:W-:Y:S01]  /*06c0*/  IMAD.MOV.U32 R19, RZ, RZ, -0x1 ;  /* 0xffffffffff137424 */ /* 0x000fe200078e00ff */
[----:B------:R-:W-:-:S13]  /*06d0*/  ISETP.GE.U32.AND.EX P0, PT, R20, UR5, PT, P0 ;  /* 0x0000000514007c0c */ /* 0x000fda000bf06100 */
[----:B------:R-:W-:Y:S05]  /*06e0*/  @P0 BRA `(.L_x_4) ;  /* 0x0000000400640947 */ /* 0x000fea0003800000 */
[----:B------:R-:W0:Y:S01]  /*06f0*/  LDC.64 R14, c[0x0][0x628] ;  /* 0x00018a00ff0e7b82 */ /* 0x000e220000000a00 */
[----:B------:R-:W-:Y:S02]  /*0700*/  IMAD.MOV.U32 R2, RZ, RZ, R12 ;  /* 0x000000ffff027224 */ /* 0x000fe400078e000c */
[----:B------:R-:W-:-:S05]  /*0710*/  IMAD.MOV.U32 R3, RZ, RZ, R20 ;  /* 0x000000ffff037224 */ /* 0x000fca00078e0014 */
[----:B------:R-:W1:Y:S08]  /*0720*/  LDC R0, c[0x0][0x630] ;  /* 0x00018c00ff007b82 */ /* 0x000e700000000800 */
[----:B------:R-:W2:Y:S01]  /*0730*/  LDC.64 R16, c[0x0][0x620] ;  /* 0x00018800ff107b82 */ /* 0x000ea20000000a00 */
[----:B0-----:R-:W-:-:S04]  /*0740*/  ISETP.NE.U32.AND P0, PT, R14, RZ, PT ;  /* 0x000000ff0e00720c */ /* 0x001fc80003f05070 */
[----:B------:R-:W-:-:S13]  /*0750*/  ISETP.NE.AND.EX P0, PT, R15, RZ, PT, P0 ;  /* 0x000000ff0f00720c */ /* 0x000fda0003f05300 */
[----:B-12---:R-:W-:Y:S05]  /*0760*/  @!P0 BRA `(.L_x_5) ;  /* 0x0000000000288947 */ /* 0x006fea0003800000 */
[----:B------:R-:W0:Y:S02]  /*0770*/  LDC R7, c[0x0][0x634] ;  /* 0x00018d00ff077b82 */ /* 0x000e240000000800 */
[----:B0-----:R-:W-:-:S05]  /*0780*/  IADD3 R7, P0, R12, R7, RZ ;  /* 0x000000070c077210 */ /* 0x001fca0007f1e0ff */
[----:B------:R-:W-:-:S04]  /*0790*/  IMAD.X R13, RZ, RZ, R20, P0 ;  /* 0x000000ffff0d7224 */ /* 0x000fc800000e0614 */
[----:B------:R-:W-:-:S04]  /*07a0*/  IMAD.WIDE.U32 R2, R13, R14, RZ ;  /* 0x0000000e0d027225 */ /* 0x000fc800078e00ff */
[----:B------:R-:W-:-:S04]  /*07b0*/  IMAD.WIDE.U32 R8, P0, R7, R15, R2 ;  /* 0x0000000f07087225 */ /* 0x000fc80007800002 */
[----:B------:R-:W-:-:S04]  /*07c0*/  IMAD.WIDE.U32 R2, R7, R14, RZ ;  /* 0x0000000e07027225 */ /* 0x000fc800078e00ff */
[----:B------:R-:W-:Y:S01]  /*07d0*/  IMAD.X R11, RZ, RZ, RZ, P0 ;  /* 0x000000ffff0b7224 */ /* 0x000fe200000e06ff */
[----:B------:R-:W-:Y:S01]  /*07e0*/  IADD3 RZ, P0, R3, R8, RZ ;  /* 0x0000000803ff7210 */ /* 0x000fe20007f1e0ff */
[----:B------:R-:W-:-:S04]  /*07f0*/  IMAD.MOV.U32 R10, RZ, RZ, R9 ;  /* 0x000000ffff0a7224 */ /* 0x000fc800078e0009 */
[----:B------:R-:W-:-:S08]  /*0800*/  IMAD.WIDE.U32.X R2, R13, R15, R10, P0 ;  /* 0x0000000f0d027225 */ /* 0x000fd000000e040a */
.L_x_5:
[-CC-:B------:R-:W-:Y:S01]  /*0810*/  SHF.R.U64 R24, R2, R0.reuse, R3.reuse ;  /* 0x0000000002187219 */ /* 0x180fe20000001203 */
[----:B------:R-:W0:Y:S01]  /*0820*/  LDC R10, c[0x0][0x618] ;  /* 0x00018600ff0a7b82 */ /* 0x000e220000000800 */
[----:B------:R-:W-:Y:S01]  /*0830*/  SHF.R.U32.HI R2, RZ, R0, R3 ;  /* 0x00000000ff027219 */ /* 0x000fe20000011603 */
[----:B------:R-:W-:Y:S01]  /*0840*/  IMAD.MOV.U32 R3, RZ, RZ, R20 ;  /* 0x000000ffff037224 */ /* 0x000fe200078e0014 */
[----:B------:R-:W-:Y:S01]  /*0850*/  I2FP.F32.U32 R0, R4 ;  /* 0x0000000400007245 */ /* 0x000fe20000201000 */
[----:B------:R-:W-:Y:S01]  /*0860*/  ULDC UR4, c[0x0][0x150] ;  /* 0x0000540000047ab9 */ /* 0x000fe20000000800 */
[----:B------:R-:W-:-:S03]  /*0870*/  IADD3 R7, P0, RZ, -R24, RZ ;  /* 0x80000018ff077210 */ /* 0x000fc60007f1e0ff */
[----:B------:R-:W1:Y:S01]  /*0880*/  LDC.64 R20, c[0x0][0x640] ;  /* 0x00019000ff147b82 */ /* 0x000e620000000a00 */
[----:B------:R-:W-:Y:S01]  /*0890*/  FMUL R0, R0, UR4 ;  /* 0x0000000400007c20 */ /* 0x000fe20008400000 */
[----:B------:R-:W-:Y:S01]  /*08a0*/  IMAD.X R9, RZ, RZ, ~R2, P0 ;  /* 0x000000ffff097224 */ /* 0x000fe200000e0e02 */
[----:B------:R-:W-:Y:S01]  /*08b0*/  ULDC UR4, c[0x0][0x154] ;  /* 0x0000550000047ab9 */ /* 0x000fe20000000800 */
[----:B------:R-:W-:Y:S02]  /*08c0*/  IMAD.MOV.U32 R2, RZ, RZ, R12 ;  /* 0x000000ffff027224 */ /* 0x000fe400078e000c */
[-C--:B------:R-:W-:Y:S01]  /*08d0*/  IMAD R8, R9, R16.reuse, RZ ;  /* 0x0000001009087224 */ /* 0x080fe200078e02ff */
[----:B------:R-:W2:Y:S01]  /*08e0*/  F2I.U32.TRUNC.NTZ R0, R0 ;  /* 0x0000000000007305 */ /* 0x000ea2000020f000 */
[----:B------:R-:W3:Y:S01]  /*08f0*/  LDC R5, c[0x0][0x144] ;  /* 0x00005100ff057b82 */ /* 0x000ee20000000800 */
[----:B------:R-:W-:-:S04]  /*0900*/  IMAD.WIDE.U32 R2, R7, R16, R2 ;  /* 0x0000001007027225 */ /* 0x000fc800078e0002 */
[----:B------:R-:W-:Y:S02]  /*0910*/  IMAD R7, R7, R17, R8 ;  /* 0x0000001107077224 */ /* 0x000fe400078e0208 */
[----:B------:R-:W-:Y:S01]  /*0920*/  IMAD.MOV.U32 R8, RZ, RZ, 0x1 ;  /* 0x00000001ff087424 */ /* 0x000fe200078e00ff */
[----:B------:R-:W4:Y:S01]  /*0930*/  LDC R14, c[0x0][0x608] ;  /* 0x00018200ff0e7b82 */ /* 0x000f220000000800 */
[----:B------:R-:W-:-:S05]  /*0940*/  IMAD.IADD R7, R3, 0x1, R7 ;  /* 0x0000000103077824 */ /* 0x000fca00078e0207 */
[--C-:B0-----:R-:W-:Y:S01]  /*0950*/  SHF.R.U64 R12, R2, R10, R7.reuse ;  /* 0x0000000a020c7219 */ /* 0x101fe20000001207 */
[----:B--2---:R-:W-:Y:S01]  /*0960*/  IMAD.MOV R3, RZ, RZ, -R0 ;  /* 0x000000ffff037224 */ /* 0x004fe200078e0a00 */
[----:B------:R-:W0:Y:S01]  /*0970*/  LDC R9, c[0x0][0x658] ;  /* 0x00019600ff097b82 */ /* 0x000e220000000800 */
[----:B-1----:R-:W-:Y:S02]  /*0980*/  ISETP.NE.U32.AND P0, PT, R20, RZ, PT ;  /* 0x000000ff1400720c */ /* 0x002fe40003f05070 */
[----:B------:R-:W-:Y:S02]  /*0990*/  I2FP.F32.U32 R2, R6 ;  /* 0x0000000600027245 */ /* 0x000fe40000201000 */
[----:B------:R-:W-:Y:S02]  /*09a0*/  ISETP.NE.AND.EX P0, PT, R21, RZ, PT, P0 ;  /* 0x000000ff1500720c */ /* 0x000fe40003f05300 */
[----:B------:R-:W-:Y:S01]  /*09b0*/  SHF.R.U32.HI R7, RZ, R10, R7 ;  /* 0x0000000aff077219 */ /* 0x000fe20000011607 */
[----:B------:R-:W1:Y:S01]  /*09c0*/  LDC R13, c[0x0][0x148] ;  /* 0x00005200ff0d7b82 */ /* 0x000e620000000800 */
[----:B---3--:R-:W-:-:S02]  /*09d0*/  IMAD R0, R5, R3, R4 ;  /* 0x0000000305007224 */ /* 0x008fc400078e0204 */
[----:B------:R-:W-:Y:S01]  /*09e0*/  FMUL R3, R2, UR4 ;  /* 0x0000000402037c20 */ /* 0x000fe20008400000 */
[----:B------:R-:W-:-:S03]  /*09f0*/  IMAD.MOV.U32 R2, RZ, RZ, -0x1 ;  /* 0xffffffffff027424 */ /* 0x000fc600078e00ff */
[----:B------:R2:W3:Y:S01]  /*0a00*/  F2I.U32.TRUNC.NTZ R11, R3 ;  /* 0x00000003000b7305 */ /* 0x0004e2000020f000 */
[----:B------:R-:W1:Y:S01]  /*0a10*/  LDC R17, c[0x0][0x600] ;  /* 0x00018000ff117b82 */ /* 0x000e620000000800 */
[-CC-:B----4-:R-:W-:Y:S02]  /*0a20*/  SHF.R.U64 R23, R12, R14.reuse, R7.reuse ;  /* 0x0000000e0c177219 */ /* 0x190fe40000001207 */
[----:B------:R-:W-:-:S05]  /*0a30*/  SHF.R.U32.HI R4, RZ, R14, R7 ;  /* 0x0000000eff047219 */ /* 0x000fca0000011607 */
[----:B------:R-:W4:Y:S01]  /*0a40*/  LDC R16, c[0x0][0x648] ;  /* 0x00019200ff107b82 */ /* 0x000f220000000800 */
[-CC-:B0-----:R-:W-:Y:S02]  /*0a50*/  SHF.R.U64 R14, R23, R9.reuse, R4.reuse ;  /* 0x00000009170e7219 */ /* 0x181fe40000001204 */
[-C--:B------:R-:W-:Y:S02]  /*0a60*/  SHF.L.U32 R2, R2, R9.reuse, RZ ;  /* 0x0000000902027219 */ /* 0x080fe400000006ff */
[-C--:B------:R-:W-:Y:S02]  /*0a70*/  SHF.R.U32.HI R4, RZ, R9.reuse, R4 ;  /* 0x00000009ff047219 */ /* 0x080fe40000011604 */
[----:B------:R-:W-:Y:S01]  /*0a80*/  LOP3.LUT R10, RZ, R2, RZ, 0x33, !PT ;  /* 0x00000002ff0a7212 */ /* 0x000fe200078e33ff */
[----:B------:R-:W0:Y:S01]  /*0a90*/  LDC R19, c[0x0][0x638] ;  /* 0x00018e00ff137b82 */ /* 0x000e220000000800 */
[----:B------:R-:W-:Y:S01]  /*0aa0*/  SHF.L.U32 R7, R8, R9, RZ ;  /* 0x0000000908077219 */ /* 0x000fe200000006ff */
[----:B------:R-:W-:-:S02]  /*0ab0*/  IMAD.MOV.U32 R2, RZ, RZ, R14 ;  /* 0x000000ffff027224 */ /* 0x000fc400078e000e */
[----:B--2---:R-:W-:-:S04]  /*0ac0*/  IMAD.MOV.U32 R3, RZ, RZ, R4 ;  /* 0x000000ffff037224 */ /* 0x004fc800078e0004 */
[----:B------:R-:W2:Y:S01]  /*0ad0*/  LDC R22, c[0x0][0x610] ;  /* 0x00018400ff167b82 */ /* 0x000ea20000000800 */
[----:B---3--:R-:W-:Y:S05]  /*0ae0*/  @!P0 BRA `(.L_x_6) ;  /* 0x0000000000288947 */ /* 0x008fea0003800000 */
[----:B------:R-:W3:Y:S02]  /*0af0*/  LDC R9, c[0x0][0x64c] ;  /* 0x00019300ff097b82 */ /* 0x000ee40000000800 */
[----:B---3--:R-:W-:-:S05]  /*0b00*/  IADD3 R9, P0, R14, R9, RZ ;  /* 0x000000090e097210 */ /* 0x008fca0007f1e0ff */
        /* <DEDUP_REMOVED lines=8> */
.L_x_6:
[----:B----4-:R-:W-:Y:S01]  /*0b90*/  SHF.R.U64 R2, R2, R16, R3 ;  /* 0x0000001002027219 */ /* 0x010fe20000001203 */
[----:B-1----:R-:W-:Y:S01]  /*0ba0*/  VIADD R3, R17, 0xffffffff ;  /* 0xffffffff11037836 */ /* 0x002fe20000000000 */
[----:B------:R-:W-:Y:S01]  /*0bb0*/  LOP3.LUT R10, R23, R10, RZ, 0xc0, !PT ;  /* 0x0000000a170a7212 */ /* 0x000fe200078ec0ff */
[----:B------:R-:W-:Y:S02]  /*0bc0*/  IMAD.MOV R11, RZ, RZ, -R11 ;  /* 0x000000ffff0b7224 */ /* 0x000fe400078e0a0b */
[----:B------:R-:W-:Y:S01]  /*0bd0*/  IMAD.MOV R4, RZ, RZ, -R2 ;  /* 0x000000ffff047224 */ /* 0x000fe200078e0a02 */
[----:B------:R-:W-:Y:S01]  /*0be0*/  LOP3.LUT R3, R12, R3, RZ, 0xc0, !PT ;  /* 0x000000030c037212 */ /* 0x000fe200078ec0ff */
[----:B------:R-:W-:Y:S02]  /*0bf0*/  IMAD R7, R7, R2, R10 ;  /* 0x0000000207077224 */ /* 0x000fe400078e020a */
[----:B------:R-:W-:Y:S02]  /*0c00*/  @P3 IMAD R0, R13, R11, R6 ;  /* 0x0000000b0d003224 */ /* 0x000fe400078e0206 */
[----:B0-----:R-:W-:-:S02]  /*0c10*/  IMAD R2, R4, R19, R14 ;  /* 0x0000001304027224 */ /* 0x001fc400078e020e */
[----:B--2---:R-:W-:Y:S02]  /*0c20*/  IMAD R22, R7, R22, R0 ;  /* 0x0000001607167224 */ /* 0x004fe400078e0200 */
[----:B------:R-:W-:Y:S02]  /*0c30*/  IMAD R3, R2, R17, R3 ;  /* 0x0000001102037224 */ /* 0x000fe400078e0203 */
[----:B------:R-:W-:Y:S02]  /*0c40*/  IMAD.MOV.U32 R0, RZ, RZ, 0x1 ;  /* 0x00000001ff007424 */ /* 0x000fe400078e00ff */
[----:B------:R-:W-:Y:S01]  /*0c50*/  IMAD.MOV.U32 R19, RZ, RZ, R24 ;  /* 0x000000ffff137224 */ /* 0x000fe200078e0018 */
[----:B------:R-:W-:Y:S02]  /*0c60*/  SEL R23, R3, R22, !P3 ;  /* 0x0000001603177207 */ /* 0x000fe40005800000 */
[----:B------:R-:W-:-:S07]  /*0c70*/  SEL R22, R22, R3, !P3 ;  /* 0x0000000316167207 */ /* 0x000fce0005800000 */
.L_x_4:
[----:B------:R-:W-:-:S08]  /*0c80*/  NOP ;  /* 0x0000000000007918 */ /* 0x000fd00000000000 */
[----:B------:R-:W0:Y:S02]  /*0c90*/  USETMAXREG.TRY_ALLOC.CTAPOOL UP0, 0xf0 ;  /* 0x000000f0000079c8 */ /* 0x000e240008000600 */
[----:B0-----:R-:W-:-:S13]  /*0ca0*/  PLOP3.LUT P0, PT, PT, PT, UP0, 0x80, 0x0 ;  /* 0x000000000000781c */ /* 0x001fda0003f0f008 */
[----:B------:R-:W-:Y:S05]  /*0cb0*/  @!P0 BRA `(.L_x_4) ;  /* 0xfffffffc00f08947 */ /* 0x000fea000383ffff */
[----:B------:R-:W-:Y:S01]  /*0cc0*/  ULDC.64 UR4, c[0x0][0x598] ;  /* 0x0001660000047ab9 */ /* 0x000fe20000000a00 */
[----:B------:R-:W-:Y:S01]  /*0cd0*/  ULDC.64 UR36, c[0x0][0x208] ;  /* 0x0000820000247ab9 */ /* 0x000fe20000000a00 */
[----:B------:R-:W-:-:S04]  /*0ce0*/  ISETP.NE.U32.AND P0, PT, RZ, UR4, PT ;  /* 0x00000004ff007c0c */ /* 0x000fc8000bf05070 */
[----:B------:R-:W-:-:S13]  /*0cf0*/  ISETP.NE.AND.EX P0, PT, RZ, UR5, PT, P0 ;  /* 0x00000005ff007c0c */ /* 0x000fda000bf05300 */
[----:B------:R-:W-:Y:S05]  /*0d00*/  @!P0 BRA `(.L_x_7) ;  /* 0x00000000001c8947 */ /* 0x000fea0003800000 */
[----:B------:R-:W0:Y:S02]  /*0d10*/  LDC.64 R2, c[0x0][0x598] ;  /* 0x00016600ff027b82 */ /* 0x000e240000000a00 */
[----:B0-----:R-:W2:Y:S02]  /*0d20*/  LDG.E.64 R2, desc[UR36][R2.64] ;  /* 0x0000002402027981 */ /* 0x001ea4000c1e1b00 */
[----:B--2---:R-:W-:-:S04]  /*0d30*/  ISETP.NE.U32.AND P0, PT, R2, RZ, PT ;  /* 0x000000ff0200720c */ /* 0x004fc80003f05070 */
[----:B------:R-:W-:-:S13]  /*0d40*/  ISETP.NE.AND.EX P0, PT, R3, RZ, PT, P0 ;  /* 0x000000ff0300720c */ /* 0x000fda0003f05300 */
[----:B------:R-:W-:Y:S05]  /*0d50*/  @!P0 BRA `(.L_x_7) ;  /* 0x0000000000088947 */ /* 0x000fea0003800000 */
[----:B------:R0:W5:Y:S01]  /*0d60*/  LD.E R2, desc[UR36][R2.64] ;  /* 0x0000002402027980 */ /* 0x000162000c101900 */
[----:B------:R-:W-:Y:S05]  /*0d70*/  BRA `(.L_x_8) ;  /* 0x0000000000247947 */ /* 0x000fea0003800000 */
.L_x_7:
[----:B------:R-:W-:Y:S02]  /*0d80*/  ULDC.64 UR4, c[0x0][0x588] ;  /* 0x0001620000047ab9 */ /* 0x000fe40000000a00 */
[----:B------:R-:W-:-:S04]  /*0d90*/  ISETP.NE.U32.AND P0, PT, RZ, UR4, PT ;  /* 0x00000004ff007c0c */ /* 0x000fc8000bf05070 */
[----:B------:R-:W-:-:S13]  /*0da0*/  ISETP.NE.AND.EX P0, PT, RZ, UR5, PT, P0 ;  /* 0x00000005ff007c0c */ /* 0x000fda000bf05300 */
[----:B------:R-:W-:Y:S05]  /*0db0*/  @!P0 BRA `(.L_x_9) ;  /* 0x00000000000c8947 */ /* 0x000fea0003800000 */
[----:B------:R-:W0:Y:S02]  /*0dc0*/  LDC.64 R2, c[0x0][0x588] ;  /* 0x00016200ff027b82 */ /* 0x000e240000000a00 */
[----:B0-----:R1:W5:Y:S01]  /*0dd0*/  LDG.E R2, desc[UR36][R2.64] ;  /* 0x0000002402027981 */ /* 0x001362000c1e1900 */
[----:B------:R-:W-:Y:S05]  /*0de0*/  BRA `(.L_x_8) ;  /* 0x0000000000087947 */ /* 0x000fea0003800000 */
.L_x_9:
[----:B------:R-:W-:Y:S02]  /*0df0*/  ULDC UR4, c[0x0][0x580] ;  /* 0x0001600000047ab9 */ /* 0x000fe40000000800 */
[----:B------:R-:W-:-:S07]  /*0e00*/  IMAD.U32 R2, RZ, RZ, UR4 ;  /* 0x00000004ff027e24 */ /* 0x000fce000f8e00ff */
.L_x_8:
[----:B------:R-:W-:Y:S02]  /*0e10*/  ULDC.64 UR4, c[0x0][0x5a0] ;  /* 0x0001680000047ab9 */ /* 0x000fe40000000a00 */
[----:B------:R-:W-:-:S04]  /*0e20*/  ISETP.NE.U32.AND P0, PT, RZ, UR4, PT ;  /* 0x00000004ff007c0c */ /* 0x000fc8000bf05070 */
[----:B------:R-:W-:-:S13]  /*0e30*/  ISETP.NE.AND.EX P0, PT, RZ, UR5, PT, P0 ;  /* 0x00000005ff007c0c */ /* 0x000fda000bf05300 */
[----:B------:R-:W-:Y:S05]  /*0e40*/  @!P0 BRA `(.L_x_10) ;  /* 0x00000000001c8947 */ /* 0x000fea0003800000 */
[----:B------:R-:W2:Y:S02]  /*0e50*/  LDC.64 R4, c[0x0][0x5a0] ;  /* 0x00016800ff047b82 */ /* 0x000ea40000000a00 */
[----:B--2---:R-:W2:Y:S02]  /*0e60*/  LDG.E.64 R4, desc[UR36][R4.64] ;  /* 0x0000002404047981 */ /* 0x004ea4000c1e1b00 */
[----:B--2---:R-:W-:-:S04]  /*0e70*/  ISETP.NE.U32.AND P0, PT, R4, RZ, PT ;  /* 0x000000ff0400720c */ /* 0x004fc80003f05070 */
[----:B------:R-:W-:-:S13]  /*0e80*/  ISETP.NE.AND.EX P0, PT, R5, RZ, PT, P0 ;  /* 0x000000ff0500720c */ /* 0x000fda0003f05300 */
[----:B------:R-:W-:Y:S05]  /*0e90*/  @!P0 BRA `(.L_x_10) ;  /* 0x0000000000088947 */ /* 0x000fea0003800000 */
[----:B------:R2:W5:Y:S01]  /*0ea0*/  LD.E R16, desc[UR36][R4.64] ;  /* 0x0000002404107980 */ /* 0x000562000c101900 */
[----:B------:R-:W-:Y:S05]  /*0eb0*/  BRA `(.L_x_11) ;  /* 0x0000000000247947 */ /* 0x000fea0003800000 */
.L_x_10:
[----:B------:R-:W-:Y:S02]  /*0ec0*/  ULDC.64 UR4, c[0x0][0x590] ;  /* 0x0001640000047ab9 */ /* 0x000fe40000000a00 */
[----:B------:R-:W-:-:S04]  /*0ed0*/  ISETP.NE.U32.AND P0, PT, RZ, UR4, PT ;  /* 0x00000004ff007c0c */ /* 0x000fc8000bf05070 */
[----:B------:R-:W-:-:S13]  /*0ee0*/  ISETP.NE.AND.EX P0, PT, RZ, UR5, PT, P0 ;  /* 0x00000005ff007c0c */ /* 0x000fda000bf05300 */
[----:B------:R-:W-:Y:S05]  /*0ef0*/  @!P0 BRA `(.L_x_12) ;  /* 0x00000000000c8947 */ /* 0x000fea0003800000 */
[----:B------:R-:W2:Y:S02]  /*0f00*/  LDC.64 R16, c[0x0][0x590] ;  /* 0x00016400ff107b82 */ /* 0x000ea40000000a00 */
[----:B--2---:R3:W5:Y:S01]  /*0f10*/  LDG.E R16, desc[UR36][R16.64] ;  /* 0x0000002410107981 */ /* 0x004762000c1e1900 */
[----:B------:R-:W-:Y:S05]  /*0f20*/  BRA `(.L_x_11) ;  /* 0x0000000000087947 */ /* 0x000fea0003800000 */
.L_x_12:
[----:B------:R-:W-:Y:S02]  /*0f30*/  ULDC UR4, c[0x0][0x584] ;  /* 0x0001610000047ab9 */ /* 0x000fe40000000800 */
[----:B------:R-:W-:-:S07]  /*0f40*/  IMAD.U32 R16, RZ, RZ, UR4 ;  /* 0x00000004ff107e24 */ /* 0x000fce000f8e00ff */
.L_x_11:
[----:B------:R-:W-:-:S13]  /*0f50*/  LOP3.LUT P0, RZ, R0, 0xff, RZ, 0xc0, !PT ;  /* 0x000000ff00ff7812 */ /* 0x000fda000780c0ff */
[----:B------:R-:W-:Y:S05]  /*0f60*/  @!P0 EXIT ;  /* 0x000000000000894d */ /* 0x000fea0003800000 */
[----:B------:R-:W-:Y:S01]  /*0f70*/  ULDC UR4, c[0x0][0x28c] ;  /* 0x0000a30000047ab9 */ /* 0x000fe20000000800 */
[----:B------:R-:W-:Y:S01]  /*0f80*/  UMOV UR38, URZ ;  /* 0x0000003f00267c82 */ /* 0x000fe20008000000 */
[----:B------:R-:W-:Y:S01]  /*0f90*/  UIADD3 UR4, UR4, 0x1f, URZ ;  /* 0x0000001f04047890 */ /* 0x000fe2000fffe03f */
[----:B------:R-:W-:-:S03]  /*0fa0*/  UMOV UR39, URZ ;  /* 0x0000003f00277c82 */ /* 0x000fc60008000000 */
[----:B------:R-:W-:-:S04]  /*0fb0*/  USHF.R.S32.HI UR5, URZ, 0x1f, UR4 ;  /* 0x0000001f3f057899 */ /* 0x000fc80008011404 */
[----:B------:R-:W-:-:S04]  /*0fc0*/  ULEA.HI UR5, UR5, UR4, URZ, 0x5 ;  /* 0x0000000405057291 */ /* 0x000fc8000f8f283f */
[----:B------:R-:W-:-:S12]  /*0fd0*/  USHF.R.S32.HI UR40, URZ, 0x5, UR5 ;  /* 0x000000053f287899 */ /* 0x000fd80008011405 */
.L_x_1052:
[----:B----4-:R-:W4:Y:S01]  /*0fe0*/  S2R R0, SR_TID.X ;  /* 0x0000000000007919 */ /* 0x010f220000002100 */
[----:B------:R-:W0:Y:S01]  /*0ff0*/  S2UR UR6, SR_CgaCtaId ;  /* 0x00000000000679c3 */ /* 0x000e220000008800 */
[----:B------:R-:W-:Y:S02]  /*1000*/  UMOV UR41, 0x400 ;  /* 0x0000040000297882 */ /* 0x000fe40000000000 */
[----:B0-----:R-:W-:Y:S01]  /*1010*/  ULEA UR41, UR6, UR41, 0x18 ;  /* 0x0000002906297291 */ /* 0x001fe2000f8ec03f */
[----:B----4-:R-:W-:-:S04]  /*1020*/  LOP3.LUT R0, R0, 0x80, RZ, 0xc0, !PT ;  /* 0x0000008000007812 */ /* 0x010fc800078ec0ff */
[----:B------:R-:W-:-:S06]  /*1030*/  SHF.R.U32.HI R0, RZ, 0x7, R0 ;  /* 0x00000007ff007819 */ /* 0x000fcc0000011600 */
[----:B------:R-:W0:Y:S02]  /*1040*/  SHFL.IDX PT, R0, R0, RZ, 0x1f ;  /* 0x00001fff00007589 */ /* 0x000e2400000e0000 */
[----:B0-----:R-:W-:-:S13]  /*1050*/  R2UR UR4, R0 ;  /* 0x00000000000472ca */ /* 0x001fda00000e0000 */
[----:B------:R-:W-:-:S04]  /*1060*/  ULEA.HI UR5, UR4, UR4, URZ, 0x1 ;  /* 0x0000000404057291 */ /* 0x000fc8000f8f083f */
[----:B------:R-:W-:-:S04]  /*1070*/  ULOP3.LUT UR5, UR5, 0xffffe, URZ, 0xc0, !UPT ;  /* 0x000ffffe05057892 */ /* 0x000fc8000f8ec03f */
[----:B------:R-:W-:-:S03]  /*1080*/  UIADD3 UR5, UR4, -UR5, URZ ;  /* 0x8000000504057290 */ /* 0x000fc6000fffe03f */
[----:B------:R-:W-:Y:S01]  /*1090*/  ULDC UR4, c[0x0][0x28c] ;  /* 0x0000a30000047ab9 */ /* 0x000fe20000000800 */
[----:B------:R-:W-:Y:S01]  /*10a0*/  ULEA UR5, UR5, UR41, 0xc ;  /* 0x0000002905057291 */ /* 0x000fe2000f8e603f */
[----:B------:R-:W-:-:S03]  /*10b0*/  ISETP.LT.AND P0, PT, RZ, UR4, PT ;  /* 0x00000004ff007c0c */ /* 0x000fc6000bf01270 */
[----:B------:R-:W-:-:S04]  /*10c0*/  UIADD3 UR5, UR5, 0x100, URZ ;  /* 0x0000010005057890 */ /* 0x000fc8000fffe03f */
[----:B------:R-:W-:-:S04]  /*10d0*/  USHF.R.U32.HI UR5, URZ, 0x4, UR5 ;  /* 0x000000043f057899 */ /* 0x000fc80008011605 */
[----:B------:R-:W-:Y:S02]  /*10e0*/  ULOP3.LUT UR42, UR5, 0x3fff, URZ, 0xc0, !UPT ;  /* 0x00003fff052a7892 */ /* 0x000fe4000f8ec03f */
[----:B-1-3--:R-:W-:Y:S10]  /*10f0*/  @P0 BRA `(.L_x_13) ;  /* 0x0000000000400947 */ /* 0x00aff40003800000 */
[----:B------:R-:W-:Y:S01]  /*1100*/  MOV R0, 0x0 ;  /* 0x0000000000007802 */ /* 0x000fe20000000f00 */
[----:B------:R-:W-:Y:S01]  /*1110*/  ULDC.64 UR4, c[0x4][0x68] ;  /* 0x01001a0000047ab9 */ /* 0x000fe20000000a00 */
[----:B------:R-:W-:Y:S01]  /*1120*/  ULDC.64 UR6, c[0x4][0x8] ;  /* 0x0100020000067ab9 */ /* 0x000fe20000000a00 */
[----:B--2---:R-:W-:Y:S01]  /*1130*/  IMAD.U32 R4, RZ, RZ, UR4 ;  /* 0x00000004ff047e24 */ /* 0x004fe2000f8e00ff */
[----:B------:R0:W2:Y:S01]  /*1140*/  LDC.64 R14, c[0x4][R0] ;  /* 0x01000000000e7b82 */ /* 0x0000a20000000a00 */
[----:B------:R-:W-:Y:S01]  /*1150*/  IMAD.U32 R5, RZ, RZ, UR5 ;  /* 0x00000005ff057e24 */ /* 0x000fe2000f8e00ff */
[----:B------:R-:W-:Y:S01]  /*1160*/  ULDC.64 UR4, c[0x4][0x70] ;  /* 0x01001c0000047ab9 */ /* 0x000fe20000000a00 */
[----:B------:R-:W-:Y:S02]  /*1170*/  IMAD.U32 R10, RZ, RZ, UR6 ;  /* 0x00000006ff0a7e24 */ /* 0x000fe4000f8e00ff */
[----:B------:R-:W-:Y:S02]  /*1180*/  IMAD.U32 R6, RZ, RZ, UR4 ;  /* 0x00000004ff067e24 */ /* 0x000fe4000f8e00ff */
[----:B------:R-:W-:-:S02]  /*1190*/  IMAD.U32 R7, RZ, RZ, UR5 ;  /* 0x00000005ff077e24 */ /* 0x000fc4000f8e00ff */
[----:B------:R-:W-:Y:S02]  /*11a0*/  IMAD.U32 R11, RZ, RZ, UR7 ;  /* 0x00000007ff0b7e24 */ /* 0x000fe4000f8e00ff */
[----:B------:R-:W-:Y:S02]  /*11b0*/  IMAD.MOV.U32 R8, RZ, RZ, 0x1e1 ;  /* 0x000001e1ff087424 */ /* 0x000fe400078e00ff */
[----:B------:R-:W-:Y:S02]  /*11c0*/  IMAD.MOV.U32 R12, RZ, RZ, 0x1 ;  /* 0x00000001ff0c7424 */ /* 0x000fe400078e00ff */
[----:B0-----:R-:W-:-:S07]  /*11d0*/  IMAD.MOV.U32 R13, RZ, RZ, RZ ;  /* 0x000000ffff0d7224 */ /* 0x001fce00078e00ff */
[----:B------:R-:W-:-:S07]  /*11e0*/  LEPC R20, `(.L_x_13) ;  /* 0x000000001014794e */ /* 0x000fce0000000000 */
[----:B-123-5:R-:W-:Y:S05]  /*11f0*/  CALL.ABS.NOINC R14 ;  /* 0x000000000e007343 */ /* 0x02efea0003c00000 */
.L_x_13:
[----:B------:R-:W4:Y:S02]  /*1200*/  LDL R20, [R1+0x600] ;  /* 0x0006000001147983 */ /* 0x000f240000100800 */
[----:B----4-:R-:W-:-:S04]  /*1210*/  LOP3.LUT R0, R20, 0x1, RZ, 0xfc, !PT ;  /* 0x0000000114007812 */ /* 0x010fc800078efcff */
[----:B------:R-:W-:-:S13]  /*1220*/  ISETP.NE.AND P0, PT, R0, 0x3, PT ;  /* 0x000000030000780c */ /* 0x000fda0003f05270 */
[----:B------:R-:W-:Y:S05]  /*1230*/  @!P0 BRA `(.L_x_14) ;  /* 0x0000000000048947 */ /* 0x000fea0003800000 */
[----:B------:R-:W-:Y:S01]  /*1240*/  BPT.TRAP 0x1 ;  /* 0x000000040000795c */ /* 0x000fe20000300000 */
.L_x_14:
[----:B-1----:R-:W-:Y:S02]  /*1250*/  IMAD.U32 R3, RZ, RZ, UR39 ;  /* 0x00000027ff037e24 */ /* 0x002fe4000f8e00ff */
[----:B------:R-:W-:-:S03]  /*1260*/  IMAD.U32 R0, RZ, RZ, UR38 ;  /* 0x00000026ff007e24 */ /* 0x000fc6000f8e00ff */
[----:B------:R-:W-:Y:S02]  /*1270*/  LEA R3, R3, UR41, 0x3 ;  /* 0x0000002903037c11 */ /* 0x000fe4000f8e18ff */
[----:B------:R-:W-:-:S04]  /*1280*/  SHF.L.U32 R0, R0, 0x1f, RZ ;  /* 0x0000001f00007819 */ /* 0x000fc800000006ff */
[----:B------:R0:W1:Y:S01]  /*1290*/  SYNCS.PHASECHK.TRANS64.TRYWAIT P1, [R3+URZ], R0 ;  /* 0x00000000030075a7 */ /* 0x000062000802017f */
[----:B------:R-:W-:Y:S05]  /*12a0*/  @!P0 BRA `(.L_x_15) ;  /* 0x0000000000048947 */ /* 0x000fea0003800000 */
[----:B------:R-:W-:Y:S01]  /*12b0*/  BPT.TRAP 0x1 ;  /* 0x000000040000795c */ /* 0x000fe20000300000 */
.L_x_15:
[----:B-1----:R-:W-:Y:S05]  /*12c0*/  @P1 BRA `(.L_x_16) ;  /* 0x0000000000081947 */ /* 0x002fea0003800000 */
[----:B------:R-:W1:Y:S02]  /*12d0*/  SYNCS.PHASECHK.TRANS64.TRYWAIT P1, [R3+URZ], R0 ;  /* 0x00000000030075a7 */ /* 0x000e64000802017f */
[----:B-1----:R-:W-:Y:S05]  /*12e0*/  @!P1 BRA `(.L_x_17) ;  /* 0x0000031800309947 */ /* 0x002fea0003800000 */
.L_x_16:
[----:B------:R-:W-:-:S04]  /*12f0*/  UISETP.LT.AND UP0, UPT, UR40, 0x1, UPT ;  /* 0x000000012800788c */ /* 0x000fc8000bf01270 */
[----:B------:R-:W-:-:S06]  /*1300*/  USEL UR4, UR40, 0x1, UP0 ;  /* 0x0000000128047887 */ /* 0x000fcc0008000000 */
[----:B--2---:R-:W-:Y:S01]  /*1310*/  IMAD.U32 R5, RZ, RZ, UR4 ;  /* 0x00000004ff057e24 */ /* 0x004fe2000f8e00ff */
[----:B------:R-:W-:Y:S05]  /*1320*/  WARPSYNC.ALL ;  /* 0x0000000000007948 */ /* 0x000fea0003800000 */
[----:B------:R-:W-:-:S04]  /*1330*/  IADD3 R5, -R5, UR40, RZ ;  /* 0x0000002805057c10 */ /* 0x000fc8000fffe1ff */
[----:B------:R-:W-:Y:S01]  /*1340*/  ISETP.GE.AND P1, PT, R5, 0x1, PT ;  /* 0x000000010500780c */ /* 0x000fe20003f26270 */
[----:B------:R-:W-:Y:S01]  /*1350*/  UIADD3 UR4, UR41, 0xf100, URZ ;  /* 0x0000f10029047890 */ /* 0x000fe2000fffe03f */
[----:B------:R-:W-:Y:S01]  /*1360*/  WARPGROUP.ARRIVE ;  /* 0x00000000000079c5 */ /* 0x000fe20000000000 */
[----:B------:R-:W-:Y:S01]  /*1370*/  UMOV UR9, 0x80000020 ;  /* 0x8000002000097882 */ /* 0x000fe20000000000 */
[----:B------:R-:W-:Y:S01]  /*1380*/  UMOV UR11, 0x80000020 ;  /* 0x80000020000b7882 */ /* 0x000fe20000000000 */
[----:B------:R-:W-:Y:S01]  /*1390*/  USHF.R.U32.HI UR4, URZ, 0x4, UR4 ;  /* 0x000000043f047899 */ /* 0x000fe20008011604 */
[----:B------:R2:W-:Y:S01]  /*13a0*/  STL [R1+0x6dc], R23 ;  /* 0x0006dc1701007387 */ /* 0x0005e20000100800 */
[----:B------:R-:W-:Y:S01]  /*13b0*/  UMOV UR13, UR9 ;  /* 0x00000009000d7c82 */ /* 0x000fe20008000000 */
[----:B------:R-:W-:Y:S01]  /*13c0*/  UMOV UR15, 0x80000020 ;  /* 0x80000020000f7882 */ /* 0x000fe20000000000 */
[----:B------:R-:W-:Y:S01]  /*13d0*/  ULOP3.LUT UR5, UR4, 0x3fff, URZ, 0xc0, !UPT ;  /* 0x00003fff04057892 */ /* 0x000fe2000f8ec03f */
[----:B------:R4:W-:Y:S01]  /*13e0*/  STL [R1+0x6d8], R22 ;  /* 0x0006d81601007387 */ /* 0x0009e20000100800 */
[----:B------:R-:W-:-:S02]  /*13f0*/  ULOP3.LUT UR4, UR42, 0x10000, URZ, 0xfc, !UPT ;  /* 0x000100002a047892 */ /* 0x000fc4000f8efc3f */
[----:B------:R-:W-:Y:S01]  /*1400*/  ULOP3.LUT UR5, UR5, 0x10000, URZ, 0xfc, !UPT ;  /* 0x0001000005057892 */ /* 0x000fe2000f8efc3f */
[----:B------:R0:W-:Y:S01]  /*1410*/  STL [R1+0x6d4], R19 ;  /* 0x0006d41301007387 */ /* 0x0001e20000100800 */
[----:B------:R-:W-:Y:S02]  /*1420*/  UIMAD UR6, UR39, 0x300, UR4 ;  /* 0x00000300270678a4 */ /* 0x000fe4000f8e0204 */
[----:B------:R-:W-:Y:S01]  /*1430*/  ULEA UR7, UR39, UR5, 0xb ;  /* 0x0000000527077291 */ /* 0x000fe2000f8e583f */
[----:B------:R1:W-:Y:S03]  /*1440*/  STL [R1+0x6d0], R18 ;  /* 0x0006d01201007387 */ /* 0x0003e60000100800 */
[----:B------:R-:W-:Y:S01]  /*1450*/  UIADD3 UR14, UR7, 0x400, URZ ;  /* 0x00000400070e7890 */ /* 0x000fe2000fffe03f */
[----:B------:R3:W-:Y:S01]  /*1460*/  STL [R1+0x6cc], R17 ;  /* 0x0006cc1101007387 */ /* 0x0007e20000100800 */
[----:B------:R-:W-:Y:S01]  /*1470*/  UMOV UR8, UR6 ;  /* 0x0000000600087c82 */ /* 0x000fe20008000000 */
[----:B------:R-:W-:Y:S01]  /*1480*/  UMOV UR10, UR7 ;  /* 0x00000007000a7c82 */ /* 0x000fe20008000000 */
[----:B------:R-:W-:Y:S01]  /*1490*/  UMOV UR12, UR8 ;  /* 0x00000008000c7c82 */ /* 0x000fe20008000000 */
[----:B------:R-:W-:Y:S01]  /*14a0*/  HGMMA.64x256x16.F32 R24, gdesc[UR8], RZ, !UPT, gsb0 ;  /* 0x03e00000081879f0 */ /* 0x000fe2000c0008ff */
[----:B-----5:R3:W-:Y:S04]  /*14b0*/  STL [R1+0x6c8], R16 ;  /* 0x0006c81001007387 */ /* 0x0207e80000100800 */
[----:B------:R3:W-:Y:S04]  /*14c0*/  STL [R1+0x6c4], R5 ;  /* 0x0006c40501007387 */ /* 0x0007e80000100800 */
[----:B------:R3:W-:Y:S01]  /*14d0*/  STL [R1+0x6c0], R2 ;  /* 0x0006c00201007387 */ /* 0x0007e20000100800 */
[----:B------:R-:W-:-:S03]  /*14e0*/  WARPGROUP.DEPBAR.LE gsb0, 0x0 ;  /* 0x00008000000079c5 */ /* 0x000fc60000010000 */
[----:B------:R-:W-:Y:S01]  /*14f0*/  STL.64 [R1+0x400], R24 ;  /* 0x0004001801007387 */ /* 0x000fe20000100a00 */
[----:B------:R-:W-:Y:S02]  /*1500*/  IMAD.MOV.U32 R235, RZ, RZ, R45 ;  /* 0x000000ffffeb7224 */ /* 0x000fe400078e002d */
[----:B------:R-:W-:Y:S01]  /*1510*/  IMAD.MOV.U32 R234, RZ, RZ, R46 ;  /* 0x000000ffffea7224 */ /* 0x000fe200078e002e */
[----:B------:R-:W-:Y:S01]  /*1520*/  STL.64 [R1+0x408], R26 ;  /* 0x0004081a01007387 */ /* 0x000fe20000100a00 */
[----:B------:R-:W-:Y:S02]  /*1530*/  IMAD.MOV.U32 R233, RZ, RZ, R47 ;  /* 0x000000ffffe97224 */ /* 0x000fe400078e002f */
[----:B------:R-:W-:Y:S01]  /*1540*/  IMAD.MOV.U32 R232, RZ, RZ, R48 ;  /* 0x000000ffffe87224 */ /* 0x000fe200078e0030 */
[----:B------:R-:W-:Y:S01]  /*1550*/  STL.64 [R1+0x410], R28 ;  /* 0x0004101c01007387 */ /* 0x000fe20000100a00 */
[----:B------:R-:W-:Y:S02]  /*1560*/  IMAD.MOV.U32 R231, RZ, RZ, R49 ;  /* 0x000000ffffe77224 */ /* 0x000fe400078e0031 */
[----:B------:R-:W-:Y:S01]  /*1570*/  IMAD.MOV.U32 R230, RZ, RZ, R50 ;  /* 0x000000ffffe67224 */ /* 0x000fe200078e0032 */
[----:B------:R-:W-:Y:S01]  /*1580*/  STL.64 [R1+0x418], R30 ;  /* 0x0004181e01007387 */ /* 0x000fe20000100a00 */
[----:B------:R-:W-:-:S02]  /*1590*/  IMAD.MOV.U32 R229, RZ, RZ, R51 ;  /* 0x000000ffffe57224 */ /* 0x000fc400078e0033 */
        /* <DEDUP_REMOVED lines=19> */
[----:B------:R3:W-:Y:S01]  /*16d0*/  STL [R1+0x450], R44 ;  /* 0x0004502c01007387 */ /* 0x0007e20000100800 */
[----:B------:R-:W-:Y:S02]  /*16e0*/  IMAD.MOV.U32 R215, RZ, RZ, R65 ;  /* 0x000000ffffd77224 */ /* 0x000fe400078e0041 */
[----:B------:R-:W-:Y:S02]  /*16f0*/  IMAD.MOV.U32 R214, RZ, RZ, R66 ;  /* 0x000000ffffd67224 */ /* 0x000fe400078e0042 */
[----:B------:R-:W-:Y:S02]  /*1700*/  IMAD.MOV.U32 R213, RZ, RZ, R67 ;  /* 0x000000ffffd57224 */ /* 0x000fe400078e0043 */
[----:B------:R-:W-:Y:S02]  /*1710*/  IMAD.MOV.U32 R212, RZ, RZ, R68 ;  /* 0x000000ffffd47224 */ /* 0x000fe400078e0044 */
[----:B------:R-:W-:-:S02]  /*1720*/  IMAD.MOV.U32 R211, RZ, RZ, R69 ;  /* 0x000000ffffd37224 */ /* 0x000fc400078e0045 */
[----:B------:R-:W-:Y:S02]  /*1730*/  IMAD.MOV.U32 R210, RZ, RZ, R70 ;  /* 0x000000ffffd27224 */ /* 0x000fe400078e0046 */
        /* <DEDUP_REMOVED lines=58> */
[----:B--2---:R-:W-:-:S02]  /*1ae0*/  IMAD.MOV.U32 R23, RZ, RZ, R129 ;  /* 0x000000ffff177224 */ /* 0x004fc400078e0081 */
[----:B----4-:R-:W-:Y:S02]  /*1af0*/  IMAD.MOV.U32 R22, RZ, RZ, R130 ;  /* 0x000000ffff167224 */ /* 0x010fe400078e0082 */
[----:B------:R-:W-:Y:S02]  /*1b00*/  IMAD.MOV.U32 R21, RZ, RZ, R131 ;  /* 0x000000ffff157224 */ /* 0x000fe400078e0083 */
[----:B------:R-:W-:Y:S02]  /*1b10*/  IMAD.MOV.U32 R20, RZ, RZ, R132 ;  /* 0x000000ffff147224 */ /* 0x000fe400078e0084 */
[----:B0-----:R-:W-:Y:S02]  /*1b20*/  IMAD.MOV.U32 R19, RZ, RZ, R133 ;  /* 0x000000ffff137224 */ /* 0x001fe400078e0085 */
[----:B-1----:R-:W-:Y:S02]  /*1b30*/  IMAD.MOV.U32 R18, RZ, RZ, R134 ;  /* 0x000000ffff127224 */ /* 0x002fe400078e0086 */
[----:B---3--:R-:W-:-:S02]  /*1b40*/  IMAD.MOV.U32 R17, RZ, RZ, R135 ;  /* 0x000000ffff117224 */ /* 0x008fc400078e0087 */
        /* <DEDUP_REMOVED lines=16> */
[----:B------:R-:W-:-:S06]  /*1c50*/  WARPGROUP.ARRIVE ;  /* 0x00000000000079c5 */ /* 0x000fcc0000000000 */
[----:B------:R-:W-:Y:S01]  /*1c60*/  HGMMA.64x256x16.F32 R24, gdesc[UR12], RZ, !UPT, gsb0 ;  /* 0x03e000000c1879f0 */ /* 0x000fe2000c0008ff */
[----:B------:R-:W-:Y:S01]  /*1c70*/  UIADD3 UR12, UR6, 0x200, URZ ;  /* 0x00000200060c7890 */ /* 0x000fe2000fffe03f */
[----:B------:R-:W-:Y:S01]  /*1c80*/  UMOV UR13, 0x80000020 ;  /* 0x80000020000d7882 */ /* 0x000fe20000000000 */
[----:B------:R-:W-:Y:S02]  /*1c90*/  WARPGROUP.DEPBAR.LE gsb0, 0x0 ;  /* 0x00008000000079c5 */ /* 0x000fe40000010000 */
[----:B------:R-:W-:Y:S04]  /*1ca0*/  STL.64 [R1], R24 ;  /* 0x0000001801007387 */ /* 0x000fe80000100a00 */
[----:B------:R-:W-:Y:S04]  /*1cb0*/  STL.64 [R1+0x8], R26 ;  /* 0x0000081a01007387 */ /* 0x000fe80000100a00 */
        /* <DEDUP_REMOVED lines=61> */
[----:B------:R0:W-:Y:S02]  /*2090*/  STL.64 [R1+0x1f8], R150 ;  /* 0x0001f89601007387 */ /* 0x0001e40000100a00 */
[----:B0-----:R-:W-:-:S06]  /*20a0*/  WARPGROUP.ARRIVE ;  /* 0x00000000000079c5 */ /* 0x001fcc0000000000 */
[----:B------:R-:W-:Y:S03]  /*20b0*/  HGMMA.64x256x16.F32 R24, gdesc[UR12], RZ, !UPT, gsb0 ;  /* 0x03e000000c1879f0 */ /* 0x000fe6000c0008ff */
[----:B------:R-:W-:Y:S02]  /*20c0*/  WARPGROUP.DEPBAR.LE gsb0, 0x0 ;  /* 0x00008000000079c5 */ /* 0x000fe40000010000 */
        /* <DEDUP_REMOVED lines=63> */
[----:B------:R0:W-:Y:S04]  /*24c0*/  STL.64 [R1+0x6e0], R24 ;  /* 0x0006e01801007387 */ /* 0x0001e80000100a00 */
[----:B0-----:R-:W2:Y:S04]  /*24d0*/  LDL.LU R24, [R1] ;  /* 0x0000000001187983 */ /* 0x001ea80000300800 */
[----:B------:R-:W2:Y:S04]  /*24e0*/  LDL.LU R25, [R1+0x4] ;  /* 0x0000040001197983 */ /* 0x000ea80000300800 */
[----:B------:R-:W3:Y:S04]  /*24f0*/  LDL.LU R26, [R1+0x8] ;  /* 0x00000800011a7983 */ /* 0x000ee80000300800 */
[----:B------:R-:W3:Y:S04]  /*2500*/  LDL.LU R27, [R1+0xc] ;  /* 0x00000c00011b7983 */ /* 0x000ee80000300800 */
[----:B------:R-:W4:Y:S04]  /*2510*/  LDL.LU R28, [R1+0x10] ;  /* 0x00001000011c7983 */ /* 0x000f280000300800 */
[----:B------:R-:W4:Y:S04]  /*2520*/  LDL.LU R29, [R1+0x14] ;  /* 0x00001400011d7983 */ /* 0x000f280000300800 */
[----:B------:R-:W2:Y:S04]  /*2530*/  LDL.LU R30, [R1+0x18] ;  /* 0x00001800011e7983 */ /* 0x000ea80000300800 */
        /* <DEDUP_REMOVED lines=121> */
[----:B--2---:R-:W-:Y:S04]  /*2cd0*/  STL.64 [R1+0xad8], R150 ;  /* 0x000ad89601007387 */ /* 0x004fe80000100a00 */
[----:B----4-:R-:W-:Y:S04]  /*2ce0*/  STL.64 [R1+0xad0], R148 ;  /* 0x000ad09401007387 */ /* 0x010fe80000100a00 */
[----:B---3--:R-:W-:Y:S04]  /*2cf0*/  STL.64 [R1+0xac8], R146 ;  /* 0x000ac89201007387 */ /* 0x008fe80000100a00 */
        /* <DEDUP_REMOVED lines=61> */
[----:B0-----:R-:W2:Y:S04]  /*30d0*/  LDL.LU R24, [R1+0x400] ;  /* 0x0004000001187983 */ /* 0x001ea80000300800 */
        /* <DEDUP_REMOVED lines=19> */
[----:B------:R-:W3:Y:S01]  /*3210*/  LDL.LU R44, [R1+0x450] ;  /* 0x00045000012c7983 */ /* 0x000ee20000300800 */
[----:B------:R-:W-:Y:S01]  /*3220*/  IMAD.MOV.U32 R150, RZ, RZ, R2 ;  /* 0x000000ffff967224 */ /* 0x000fe200078e0002 */
[----:B------:R-:W-:Y:S01]  /*3230*/  UMOV UR14, UR10 ;  /* 0x0000000a000e7c82 */ /* 0x000fe20008000000 */
[----:B------:R-:W-:Y:S01]  /*3240*/  IMAD.MOV.U32 R151, RZ, RZ, R0 ;  /* 0x000000ffff977224 */ /* 0x000fe200078e0000 */
[----:B------:R-:W-:Y:S01]  /*3250*/  UMOV UR15, UR11 ;  /* 0x0000000b000f7c82 */ /* 0x000fe20008000000 */
        /* <DEDUP_REMOVED lines=156> */
[----:B------:R-:W-:-:S03]  /*3c20*/  IMAD.MOV.U32 R45, RZ, RZ, R235 ;  /* 0x000000ffff2d7224 */ /* 0x000fc600078e00eb */
[----:B------:R-:W-:Y:S04]  /*3c30*/  STL.64 [R1+0xb38], R46 ;  /* 0x000b382e01007387 */ /* 0x000fe80000100a00 */
[----:B---3--:R-:W-:Y:S04]  /*3c40*/  STL.64 [R1+0xb30], R44 ;  /* 0x000b302c01007387 */ /* 0x008fe80000100a00 */
[----:B--2---:R-:W-:Y:S04]  /*3c50*/  STL.64 [R1+0xb28], R42 ;  /* 0x000b282a01007387 */ /* 0x004fe80000100a00 */
[----:B----4-:R-:W-:Y:S04]  /*3c60*/  STL.64 [R1+0xb20], R40 ;  /* 0x000b202801007387 */ /* 0x010fe80000100a00 */
        /* <DEDUP_REMOVED lines=41> */
[----:B------:R0:W-:Y:S01]  /*3f00*/  STL [R1+0x250], R44 ;  /* 0x0002502c01007387 */ /* 0x0001e20000100800 */
[----:B------:R-:W-:-:S02]  /*3f10*/  IMAD.MOV.U32 R214, RZ, RZ, R130 ;  /* 0x000000ffffd67224 */ /* 0x000fc400078e0082 */
[----:B------:R-:W-:Y:S01]  /*3f20*/  IMAD.MOV.U32 R215, RZ, RZ, R131 ;  /* 0x000000ffffd77224 */ /* 0x000fe200078e0083 */
[----:B------:R-:W2:Y:S01]  /*3f30*/  LDL.LU.64 R150, [R1+0xcd8] ;  /* 0x000cd80001967983 */ /* 0x000ea20000300a00 */
[----:B------:R-:W-:Y:S02]  /*3f40*/  IMAD.MOV.U32 R212, RZ, RZ, R128 ;  /* 0x000000ffffd47224 */ /* 0x000fe400078e0080 */
[----:B------:R-:W-:Y:S01]  /*3f50*/  IMAD.MOV.U32 R213, RZ, RZ, R129 ;  /* 0x000000ffffd57224 */ /* 0x000fe200078e0081 */
[----:B------:R-:W2:Y:S01]  /*3f60*/  LDL.LU.64 R148, [R1+0xcd0] ;  /* 0x000cd00001947983 */ /* 0x000ea20000300a00 */
[----:B------:R-:W-:Y:S02]  /*3f70*/  IMAD.MOV.U32 R210, RZ, RZ, R126 ;  /* 0x000000ffffd27224 */ /* 0x000fe400078e007e */
[----:B------:R-:W-:Y:S01]  /*3f80*/  IMAD.MOV.U32 R211, RZ, RZ, R127 ;  /* 0x000000ffffd37224 */ /* 0x000fe200078e007f */
[----:B------:R-:W2:Y:S01]  /*3f90*/  LDL.LU.64 R146, [R1+0xcc8] ;  /* 0x000cc80001927983 */ /* 0x000ea20000300a00 */
        /* <DEDUP_REMOVED lines=120> */
[----:B------:R-:W-:-:S03]  /*4720*/  IMAD.MOV.U32 R23, RZ, RZ, R45 ;  /* 0x000000ffff177224 */ /* 0x000fc600078e002d */
[----:B------:R-:W2:Y:S04]  /*4730*/  LDL.LU.64 R64, [R1+0xb80] ;  /* 0x000b800001407983 */ /* 0x000ea80000300a00 */
        /* <DEDUP_REMOVED lines=9> */
[----:B0-----:R-:W2:Y:S04]  /*47d0*/  LDL.LU.64 R44, [R1+0xb30] ;  /* 0x000b3000012c7983 */ /* 0x001ea80000300a00 */
        /* <DEDUP_REMOVED lines=9> */
[----:B------:R-:W2:Y:S01]  /*4870*/  LDL.LU.64 R24, [R1+0xae0] ;  /* 0x000ae00001187983 */ /* 0x000ea20000300a00 */
[----:B------:R-:W-:-:S02]  /*4880*/  UIADD3 UR8, UR6, 0x2, URZ ;  /* 0x0000000206087890 */ /* 0x000fc4000fffe03f */
[----:B------:R-:W-:Y:S01]  /*4890*/  UIADD3 UR10, UR7, 0x2, URZ ;  /* 0x00000002070a7890 */ /* 0x000fe2000fffe03f */
[----:B------:R-:W-:Y:S01]  /*48a0*/  UMOV UR9, 0x80000020 ;  /* 0x8000002000097882 */ /* 0x000fe20000000000 */
[----:B------:R-:W-:Y:S01]  /*48b0*/  UMOV UR11, 0x80000020 ;  /* 0x80000020000b7882 */ /* 0x000fe20000000000 */
[----:B--2---:R-:W-:-:S06]  /*48c0*/  WARPGROUP.ARRIVE ;  /* 0x00000000000079c5 */ /* 0x004fcc0000000000 */
[----:B------:R-:W-:Y:S03]  /*48d0*/  HGMMA.64x256x16.F32 R24, gdesc[UR8], R24, gsb0 ;  /* 0x03e00000081879f0 */ /* 0x000fe60008000818 */
        /* <DEDUP_REMOVED lines=129> */
[----:B------:R-:W-:Y:S01]  /*50f0*/  UIADD3 UR14, UR7, 0x402, URZ ;  /* 0x00000402070e7890 */ /* 0x000fe2000fffe03f */
[----:B------:R-:W-:Y:S01]  /*5100*/  UMOV UR12, UR8 ;  /* 0x00000008000c7c82 */ /* 0x000fe20008000000 */
[----:B------:R-:W-:Y:S01]  /*5110*/  UMOV UR13, UR9 ;  /* 0x00000009000d7c82 */ /* 0x000fe20008000000 */
[----:B------:R-:W-:Y:S01]  /*5120*/  UMOV UR15, 0x80000020 ;  /* 0x80000020000f7882 */ /* 0x000fe20000000000 */
[----:B--2---:R-:W-:-:S06]  /*5130*/  WARPGROUP.ARRIVE ;  /* 0x00000000000079c5 */ /* 0x004fcc0000000000 */
[----:B------:R-:W-:Y:S03]  /*5140*/  HGMMA.64x256x16.F32 R24, gdesc[UR12], R24, gsb0 ;  /* 0x03e000000c1879f0 */ /* 0x000fe60008000818 */
        /* <DEDUP_REMOVED lines=130> */
[----:B------:R-:W-:Y:S01]  /*5970*/  UMOV UR13, 0x80000020 ;  /* 0x80000020000d7882 */ /* 0x000fe20000000000 */
[----:B--2---:R-:W-:-:S07]  /*5980*/  WARPGROUP.ARRIVE ;  /* 0x00000000000079c5 */ /* 0x004fce0000000000 */
        /* <DEDUP_REMOVED lines=44> */
[----:B------:R-:W2:Y:S01]  /*5c50*/  LDL.LU R128, [R1+0x250] ;  /* 0x0002500001807983 */ /* 0x000ea20000300800 */
        /* <DEDUP_REMOVED lines=16> */
[----:B------:R-:W-:Y:S01]  /*5d60*/  IMAD.MOV.U32 R130, RZ, RZ, R22 ;  /* 0x000000ffff827224 */ /* 0x000fe200078e0016 */
[----:B------:R-:W-:Y:S01]  /*5d70*/  UMOV UR8, UR12 ;  /* 0x0000000c00087c82 */ /* 0x000fe20008000000 */
[----:B------:R-:W-:Y:S01]  /*5d80*/  IMAD.MOV.U32 R131, RZ, RZ, R19 ;  /* 0x000000ffff837224 */ /* 0x000fe200078e0013 */
[----:B------:R-:W-:Y:S01]  /*5d90*/  UMOV UR9, UR13 ;  /* 0x0000000d00097c82 */ /* 0x000fe20008000000 */
[----:B------:R-:W-:Y:S01]  /*5da0*/  IMAD.MOV.U32 R132, RZ, RZ, R18 ;  /* 0x000000ffff847224 */ /* 0x000fe200078e0012 */
[----:B------:R0:W5:Y:S01]  /*5db0*/  LDL.LU R23, [R1+0x6dc] ;  /* 0x0006dc0001177983 */ /* 0x0001620000300800 */
[----:B------:R-:W-:-:S02]  /*5dc0*/  IMAD.MOV.U32 R133, RZ, RZ, R17 ;  /* 0x000000ffff857224 */ /* 0x000fc400078e0011 */
[----:B------:R-:W-:Y:S01]  /*5dd0*/  IMAD.MOV.U32 R134, RZ, RZ, R16 ;  /* 0x000000ffff867224 */ /* 0x000fe200078e0010 */
[----:B------:R0:W5:Y:S01]  /*5de0*/  LDL.LU R22, [R1+0x6d8] ;  /* 0x0006d80001167983 */ /* 0x0001620000300800 */
[----:B------:R-:W-:Y:S02]  /*5df0*/  IMAD.MOV.U32 R135, RZ, RZ, R5 ;  /* 0x000000ffff877224 */ /* 0x000fe400078e0005 */
[----:B------:R-:W-:Y:S01]  /*5e00*/  IMAD.MOV.U32 R136, RZ, RZ, R2 ;  /* 0x000000ffff887224 */ /* 0x000fe200078e0002 */
[----:B------:R0:W5:Y:S01]  /*5e10*/  LDL.LU R19, [R1+0x6d4] ;  /* 0x0006d40001137983 */ /* 0x0001620000300800 */
[----:B------:R-:W-:Y:S02]  /*5e20*/  IMAD.MOV.U32 R221, RZ, RZ, R21 ;  /* 0x000000ffffdd7224 */ /* 0x000fe400078e0015 */
        /* <DEDUP_REMOVED lines=15> */
[----:B------:R-:W-:Y:S02]  /*5f20*/  IMAD.MOV.U32 R232, RZ, RZ, R6 ;  /* 0x000000ffffe87224 */ /* 0x000fe400078e0006 */
[----:B------:R-:W-:Y:S02]  /*5f30*/  IMAD.MOV.U32 R233, RZ, RZ, R4 ;  /* 0x000000ffffe97224 */ /* 0x000fe400078e0004 */
[----:B------:R-:W-:Y:S02]  /*5f40*/  IMAD.MOV.U32 R234, RZ, RZ, R3 ;  /* 0x000000ffffea7224 */ /* 0x000fe400078e0003 */
[----:B------:R-:W-:-:S06]  /*5f50*/  IMAD.MOV.U32 R235, RZ, RZ, R0 ;  /* 0x000000ffffeb7224 */ /* 0x000fcc00078e0000 */
        /* <DEDUP_REMOVED lines=67> */
[----:B-1----:R0:W5:Y:S04]  /*6390*/  LDL.LU.64 R150, [R1+0x6b8] ;  /* 0x0006b80001967983 */ /* 0x0021680000300a00 */
[----:B------:R0:W5:Y:S04]  /*63a0*/  LDL.LU.64 R148, [R1+0x6b0] ;  /* 0x0006b00001947983 */ /* 0x0001680000300a00 */
        /* <DEDUP_REMOVED lines=19> */
[----:B------:R0:W5:Y:S01]  /*64e0*/  LDL.LU.64 R108, [R1+0x610] ;  /* 0x00061000016c7983 */ /* 0x0001620000300a00 */
[----:B------:R-:W-:Y:S05]  /*64f0*/  @!P1 BRA `(.L_x_18) ;  /* 0x0000006c00f89947 */ /* 0x000fea0003800000 */
[----:B------:R-:W-:Y:S01]  /*6500*/  UIADD3 UR6, UR39, 0x1, URZ ;  /* 0x0000000127067890 */ /* 0x000fe2000fffe03f */
[----:B-----5:R-:W-:-:S03]  /*6510*/  IMAD.MOV.U32 R0, RZ, RZ, R5 ;  /* 0x000000ffff007224 */ /* 0x020fc600078e0005 */
[----:B------:R-:W-:-:S04]  /*6520*/  UISETP.NE.AND UP0, UPT, UR6, 0x5, UPT ;  /* 0x000000050600788c */ /* 0x000fc8000bf05270 */
[----:B------:R-:W-:Y:S02]  /*6530*/  USEL UR7, URZ, 0x1, UP0 ;  /* 0x000000013f077887 */ /* 0x000fe40008000000 */
[----:B------:R-:W-:Y:S02]  /*6540*/  USEL UR6, UR6, URZ, UP0 ;  /* 0x0000003f06067287 */ /* 0x000fe40008000000 */
[----:B------:R-:W-:-:S06]  /*6550*/  ULOP3.LUT UR7, UR38, UR7, URZ, 0x3c, !UPT ;  /* 0x0000000726077292 */ /* 0x000fcc000f8e3c3f */
[----:B------:R-:W-:Y:S01]  /*6560*/  IMAD.U32 R3, RZ, RZ, UR7 ;  /* 0x00000007ff037e24 */ /* 0x000fe2000f8e00ff */
[----:B------:R-:W-:-:S06]  /*6570*/  UMOV UR7, UR39 ;  /* 0x0000002700077c82 */ /* 0x000fcc0008000000 */
.L_x_25:
[----:B------:R-:W-:Y:S05]  /*6580*/  @!P0 BRA `(.L_x_19) ;  /* 0x0000000000048947 */ /* 0x000fea0003800000 */
[----:B------:R-:W-:Y:S01]  /*6590*/  BPT.TRAP 0x1 ;  /* 0x000000040000795c */ /* 0x000fe20000300000 */
.L_x_19:
[----:B------:R-:W-:Y:S01]  /*65a0*/  ULEA UR8, UR6, UR41, 0x3 ;  /* 0x0000002906087291 */ /* 0x000fe2000f8e183f */
[----:B------:R-:W-:-:S08]  /*65b0*/  SHF.L.U32 R4, R3, 0x1f, RZ ;  /* 0x0000001f03047819 */ /* 0x000fd000000006ff */
[----:B------:R1:W2:Y:S01]  /*65c0*/  SYNCS.PHASECHK.TRANS64.TRYWAIT P1, [UR8], R4 ;  /* 0x00000004ff0075a7 */ /* 0x0002a20008020148 */
[----:B------:R-:W-:Y:S05]  /*65d0*/  @!P0 BRA `(.L_x_20) ;  /* 0x0000000000048947 */ /* 0x000fea0003800000 */
[----:B------:R-:W-:Y:S01]  /*65e0*/  BPT.TRAP 0x1 ;  /* 0x000000040000795c */ /* 0x000fe20000300000 */
.L_x_20:
[----:B--2---:R-:W-:Y:S05]  /*65f0*/  @P1 BRA `(.L_x_21) ;  /* 0x0000000000081947 */ /* 0x004fea0003800000 */
[----:B------:R-:W2:Y:S02]  /*6600*/  SYNCS.PHASECHK.TRANS64.TRYWAIT P1, [UR8], R4 ;  /* 0x00000004ff0075a7 */ /* 0x000ea40008020148 */
[----:B--2---:R-:W-:Y:S05]  /*6610*/  @!P1 BRA `(.L_x_22) ;  /* 0x000002c400789947 */ /* 0x004fea0003800000 */
.L_x_21:
        /* <DEDUP_REMOVED lines=64> */
[----:B---3--:R-:W3:Y:S04]  /*6a20*/  LDL.LU.64 R24, [R1] ;  /* 0x0000000001187983 */ /* 0x008ee80000300a00 */
[----:B------:R-:W4:Y:S04]  /*6a30*/  LDL.LU.64 R26, [R1+0x8] ;  /* 0x00000800011a7983 */ /* 0x000f280000300a00 */
[----:B------:R-:W2:Y:S04]  /*6a40*/  LDL.LU.64 R28, [R1+0x10] ;  /* 0x00001000011c7983 */ /* 0x000ea80000300a00 */
[----:B------:R-:W3:Y:S04]  /*6a50*/  LDL.LU.64 R30, [R1+0x18] ;  /* 0x00001800011e7983 */ /* 0x000ee80000300a00 */
        /* <DEDUP_REMOVED lines=124> */
[----:B--2---:R-:W2:Y:S04]  /*7220*/  LDL.LU.64 R24, [R1+0x400] ;  /* 0x0004000001187983 */ /* 0x004ea80000300a00 */
        /* <DEDUP_REMOVED lines=63> */
[----:B------:R-:W-:-:S02]  /*7620*/  UIMAD UR16, UR6, 0x300, UR4 ;  /* 0x00000300061078a4 */ /* 0x000fc4000f8e0204 */
[----:B------:R-:W-:Y:S01]  /*7630*/  ULEA UR17, UR6, UR5, 0xb ;  /* 0x0000000506117291 */ /* 0x000fe2000f8e583f */
[----:B------:R-:W-:Y:S01]  /*7640*/  STL [R1+0x6e4], R23 ;  /* 0x0006e41701007387 */ /* 0x000fe20000100800 */
[----:B------:R-:W-:Y:S01]  /*7650*/  UMOV UR9, 0x80000020 ;  /* 0x8000002000097882 */ /* 0x000fe20000000000 */
[----:B------:R-:W-:Y:S02]  /*7660*/  UMOV UR11, 0x80000020 ;  /* 0x80000020000b7882 */ /* 0x000fe40000000000 */
[----:B------:R-:W-:Y:S01]  /*7670*/  UMOV UR8, UR16 ;  /* 0x0000001000087c82 */ /* 0x000fe20008000000 */
[----:B------:R-:W-:Y:S01]  /*7680*/  STL [R1+0x6e0], R22 ;  /* 0x0006e01601007387 */ /* 0x000fe20000100800 */
[----:B------:R-:W-:-:S03]  /*7690*/  UMOV UR10, UR17 ;  /* 0x00000011000a7c82 */ /* 0x000fc60008000000 */
[----:B------:R-:W-:Y:S04]  /*76a0*/  STL [R1+0x6dc], R19 ;  /* 0x0006dc1301007387 */ /* 0x000fe80000100800 */
[----:B------:R-:W-:Y:S04]  /*76b0*/  STL [R1+0x6d8], R18 ;  /* 0x0006d81201007387 */ /* 0x000fe80000100800 */
[----:B------:R-:W-:Y:S04]  /*76c0*/  STL [R1+0x6d4], R17 ;  /* 0x0006d41101007387 */ /* 0x000fe80000100800 */
[----:B------:R-:W-:Y:S04]  /*76d0*/  STL [R1+0x6d0], R16 ;  /* 0x0006d01001007387 */ /* 0x000fe80000100800 */
[----:B------:R-:W-:Y:S04]  /*76e0*/  STL [R1+0x6cc], R5 ;  /* 0x0006cc0501007387 */ /* 0x000fe80000100800 */
[----:B------:R-:W-:Y:S04]  /*76f0*/  STL [R1+0x6c8], R3 ;  /* 0x0006c80301007387 */ /* 0x000fe80000100800 */
[----:B------:R3:W-:Y:S04]  /*7700*/  STL [R1+0x6c4], R2 ;  /* 0x0006c40201007387 */ /* 0x0007e80000100800 */
[----:B------:R4:W-:Y:S01]  /*7710*/  STL [R1+0x6c0], R0 ;  /* 0x0006c00001007387 */ /* 0x0009e20000100800 */
[----:B--2---:R-:W-:-:S06]  /*7720*/  WARPGROUP.ARRIVE ;  /* 0x00000000000079c5 */ /* 0x004fcc0000000000 */
[----:B------:R-:W-:Y:S03]  /*7730*/  HGMMA.64x256x16.F32 R24, gdesc[UR8], R24, gsb0 ;  /* 0x03e00000081879f0 */ /* 0x000fe60008000818 */
[----:B------:R-:W-:Y:S02]  /*7740*/  WARPGROUP.DEPBAR.LE gsb0, 0x0 ;  /* 0x00008000000079c5 */ /* 0x000fe40000010000 */
[----:B------:R-:W-:Y:S01]  /*7750*/  STL.64 [R1+0x400], R24 ;  /* 0x0004001801007387 */ /* 0x000fe20000100a00 */
[----:B---3--:R-:W-:Y:S02]  /*7760*/  IMAD.MOV.U32 R2, RZ, RZ, R150 ;  /* 0x000000ffff027224 */ /* 0x008fe400078e0096 */
[----:B----4-:R-:W-:Y:S01]  /*7770*/  IMAD.MOV.U32 R0, RZ, RZ, R151 ;  /* 0x000000ffff007224 */ /* 0x010fe200078e0097 */
[----:B------:R-:W-:Y:S01]  /*7780*/  STL.64 [R1+0x408], R26 ;  /* 0x0004081a01007387 */ /* 0x000fe20000100a00 */
[----:B-1----:R-:W-:-:S02]  /*7790*/  IMAD.MOV.U32 R4, RZ, RZ, R148 ;  /* 0x000000ffff047224 */ /* 0x002fc400078e0094 */
        /* <DEDUP_REMOVED lines=29> */
[----:B0-----:R-:W-:Y:S02]  /*7970*/  IMAD.MOV.U32 R152, RZ, RZ, R128 ;  /* 0x000000ffff987224 */ /* 0x001fe400078e0080 */
        /* <DEDUP_REMOVED lines=136> */
[----:B-1----:R-:W2:Y:S04]  /*8200*/  LDL.LU.64 R44, [R1+0xf38] ;  /* 0x000f3800012c7983 */ /* 0x002ea80000300a00 */
        /* <DEDUP_REMOVED lines=427> */
[----:B------:R-:W-:-:S02]  /*9cc0*/  IMAD.MOV.U32 R150, RZ, RZ, R2 ;  /* 0x000000ffff967224 */ /* 0x000fc400078e0002 */
[----:B------:R-:W-:Y:S02]  /*9cd0*/  IMAD.MOV.U32 R151, RZ, RZ, R0 ;  /* 0x000000ffff977224 */ /* 0x000fe400078e0000 */
[----:B------:R-:W-:Y:S02]  /*9ce0*/  IMAD.MOV.U32 R148, RZ, RZ, R4 ;  /* 0x000000ffff947224 */ /* 0x000fe400078e0004 */
[----:B------:R-:W-:Y:S02]  /*9cf0*/  IMAD.MOV.U32 R149, RZ, RZ, R3 ;  /* 0x000000ffff957224 */ /* 0x000fe400078e0003 */
[----:B------:R-:W-:Y:S02]  /*9d00*/  IMAD.MOV.U32 R146, RZ, RZ, R6 ;  /* 0x000000ffff927224 */ /* 0x000fe400078e0006 */
[----:B------:R-:W-:Y:S02]  /*9d10*/  IMAD.MOV.U32 R147, RZ, RZ, R5 ;  /* 0x000000ffff937224 */ /* 0x000fe400078e0005 */
        /* <DEDUP_REMOVED lines=150> */
[----:B------:R-:W-:-:S03]  /*a680*/  IMAD.MOV.U32 R45, RZ, RZ, R235 ;  /* 0x000000ffff2d7224 */ /* 0x000fc600078e00eb */
[----:B------:R-:W-:Y:S04]  /*a690*/  STL.64 [R1+0xb50], R50 ;  /* 0x000b503201007387 */ /* 0x000fe80000100a00 */
[----:B------:R-:W-:Y:S04]  /*a6a0*/  STL.64 [R1+0xb48], R48 ;  /* 0x000b483001007387 */ /* 0x000fe80000100a00 */
        /* <DEDUP_REMOVED lines=76> */
[----:B------:R-:W-:Y:S01]  /*ab70*/  UMOV UR14, UR10 ;  /* 0x0000000a000e7c82 */ /* 0x000fe20008000000 */
[----:B------:R-:W-:Y:S01]  /*ab80*/  UMOV UR15, UR11 ;  /* 0x0000000b000f7c82 */ /* 0x000fe20008000000 */
        /* <DEDUP_REMOVED lines=9> */
[----:B------:R-:W-:Y:S01]  /*ac20*/  STL.64 [R1+0x230], R36 ;  /* 0x0002302401007387 */ /* 0x000fe20000100a00 */
[----:B------:R-:W-:-:S03]  /*ac30*/  IMAD.MOV.U32 R6, RZ, RZ, R150 ;  /* 0x000000ffff067224 */ /* 0x000fc600078e0096 */
[----:B------:R-:W-:Y:S01]  /*ac40*/  STL.64 [R1+0x238], R38 ;  /* 0x0002382601007387 */ /* 0x000fe20000100a00 */
[----:B------:R-:W-:-:S03]  /*ac50*/  IMAD.MOV.U32 R4, RZ, RZ, R151 ;  /* 0x000000ffff047224 */ /* 0x000fc600078e0097 */
[----:B------:R-:W-:Y:S01]  /*ac60*/  STL.64 [R1+0x240], R40 ;  /* 0x0002402801007387 */ /* 0x000fe20000100a00 */
[----:B------:R-:W-:-:S03]  /*ac70*/  IMAD.MOV.U32 R8, RZ, RZ, R148 ;  /* 0x000000ffff087224 */ /* 0x000fc600078e0094 */
[----:B------:R-:W-:Y:S01]  /*ac80*/  STL.64 [R1+0x248], R42 ;  /* 0x0002482a01007387 */ /* 0x000fe20000100a00 */
[----:B------:R-:W-:-:S03]  /*ac90*/  IMAD.MOV.U32 R7, RZ, RZ, R149 ;  /* 0x000000ffff077224 */ /* 0x000fc600078e0095 */
[----:B------:R0:W-:Y:S01]  /*aca0*/  STL [R1+0x250], R44 ;  /* 0x0002502c01007387 */ /* 0x0001e20000100800 */
[----:B------:R-:W-:Y:S02]  /*acb0*/  IMAD.MOV.U32 R10, RZ, RZ, R146 ;  /* 0x000000ffff0a7224 */ /* 0x000fe400078e0092 */
        /* <DEDUP_REMOVED lines=152> */
[----:B------:R-:W-:-:S03]  /*b640*/  IMAD.MOV.U32 R23, RZ, RZ, R45 ;  /* 0x000000ffff177224 */ /* 0x000fc600078e002d */
        /* <DEDUP_REMOVED lines=345> */
[----:B------:R-:W-:Y:S01]  /*cbe0*/  IMAD.MOV.U32 R130, RZ, RZ, R22 ;  /* 0x000000ffff827224 */ /* 0x000fe200078e0016 */
[----:B------:R-:W-:Y:S01]  /*cbf0*/  UMOV UR8, UR12 ;  /* 0x0000000c00087c82 */ /* 0x000fe20008000000 */
[----:B------:R-:W-:Y:S01]  /*cc00*/  IMAD.MOV.U32 R131, RZ, RZ, R19 ;  /* 0x000000ffff837224 */ /* 0x000fe200078e0013 */
[----:B------:R-:W-:Y:S01]  /*cc10*/  UMOV UR9, UR13 ;  /* 0x0000000d00097c82 */ /* 0x000fe20008000000 */
        /* <DEDUP_REMOVED lines=120> */
[----:B------:R-:W-:Y:S01]  /*d3a0*/  BPT.TRAP 0x1 ;  /* 0x000000040000795c */ /* 0x000fe20000300000 */
.L_x_23:
[----:B------:R-:W2:Y:S01]  /*d3b0*/  LDL R4, [R1+0x600] ;  /* 0x0006000001047983 */ /* 0x000ea20000100800 */
[----:B------:R-:W-:-:S04]  /*d3c0*/  ULEA UR8, UR7, UR41, 0x3 ;  /* 0x0000002907087291 */ /* 0x000fc8000f8e183f */
[----:B------:R-:W-:-:S04]  /*d3d0*/  UIADD3 UR8, UR8, 0x28, URZ ;  /* 0x0000002808087890 */ /* 0x000fc8000fffe03f */
[----:B------:R-:W-:-:S09]  /*d3e0*/  UPRMT UR8, URZ, 0x654, UR8 ;  /* 0x000006543f087896 */ /* 0x000fd20008000008 */
[----:B------:R-:W-:Y:S01]  /*d3f0*/  SYNCS.ARRIVE.TRANS64.RED.A1T0 RZ, [UR8], RZ ;  /* 0x000000ffffff79a7 */ /* 0x000fe20008100408 */
[----:B--2---:R-:W-:-:S13]  /*d400*/  ISETP.GT.U32.AND P1, PT, R4, 0x1, PT ;  /* 0x000000010400780c */ /* 0x004fda0003f24070 */
[----:B------:R-:W-:Y:S05]  /*d410*/  @P1 BRA `(.L_x_24) ;  /* 0x0000000000041947 */ /* 0x000fea0003800000 */
[----:B------:R-:W-:Y:S01]  /*d420*/  BPT.TRAP 0x1 ;  /* 0x000000040000795c */ /* 0x000fe20000300000 */
.L_x_24:
[----:B------:R-:W-:Y:S01]  /*d430*/  UIADD3 UR6, UR6, 0x1, URZ ;  /* 0x0000000106067890 */ /* 0x000fe2000fffe03f */
[C---:B-----5:R-:W-:Y:S01]  /*d440*/  ISETP.GT.AND P1, PT, R0.reuse, 0x1, PT ;  /* 0x000000010000780c */ /* 0x060fe20003f24270 */
[----:B------:R-:W-:Y:S01]  /*d450*/  UIADD3 UR7, UR7, 0x1, URZ ;  /* 0x0000000107077890 */ /* 0x000fe2000fffe03f */
[----:B------:R-:W-:Y:S01]  /*d460*/  VIADD R0, R0, 0xffffffff ;  /* 0xffffffff00007836 */ /* 0x000fe20000000000 */
[----:B------:R-:W-:Y:S02]  /*d470*/  UISETP.NE.AND UP0, UPT, UR6, 0x5, UPT ;  /* 0x000000050600788c */ /* 0x000fe4000bf05270 */
[----:B------:R-:W-:Y:S02]  /*d480*/  UISETP.NE.AND UP1, UPT, UR7, 0x5, UPT ;  /* 0x000000050700788c */ /* 0x000fe4000bf25270 */
[----:B------:R-:W-:Y:S02]  /*d490*/  USEL UR8, URZ, 0x1, UP0 ;  /* 0x000000013f087887 */ /* 0x000fe40008000000 */
[----:B------:R-:W-:-:S02]  /*d4a0*/  USEL UR6, UR6, URZ, UP0 ;  /* 0x0000003f06067287 */ /* 0x000fc40008000000 */
[----:B------:R-:W-:Y:S02]  /*d4b0*/  USEL UR7, UR7, URZ, UP1 ;  /* 0x0000003f07077287 */ /* 0x000fe40008800000 */
[----:B------:R-:W-:Y:S01]  /*d4c0*/  LOP3.LUT R3, R3, UR8, RZ, 0x3c, !PT ;  /* 0x0000000803037c12 */ /* 0x000fe2000f8e3cff */
[----:B------:R-:W-:Y:S09]  /*d4d0*/  @P1 BRA `(.L_x_25) ;  /* 0xffffff9000281947 */ /* 0x000ff2000383ffff */
.L_x_18:
[----:B------:R-:W1:Y:S02]  /*d4e0*/  LDC R0, c[0x0][0x28c] ;  /* 0x0000a300ff007b82 */ /* 0x000e640000000800 */
[----:B-1----:R-:W-:-:S13]  /*d4f0*/  ISETP.GE.AND P1, PT, R0, 0x1, PT ;  /* 0x000000010000780c */ /* 0x002fda0003f26270 */
[----:B------:R-:W-:Y:S05]  /*d500*/  @!P1 BRA `(.L_x_26) ;  /* 0x0000000000389947 */ /* 0x000fea0003800000 */
[----:B------:R-:W-:Y:S05]  /*d510*/  @!P0 BRA `(.L_x_27) ;  /* 0x0000000000048947 */ /* 0x000fea0003800000 */
[----:B------:R-:W-:Y:S01]  /*d520*/  BPT.TRAP 0x1 ;  /* 0x000000040000795c */ /* 0x000fe20000300000 */
.L_x_27:
[----:B------:R-:W2:Y:S01]  /*d530*/  LDL R3, [R1+0x600] ;  /* 0x0006000001037983 */ /* 0x000ea20000100800 */
[----:B-----5:R-:W-:-:S04]  /*d540*/  VIADD R0, R5, UR39 ;  /* 0x0000002705007c36 */ /* 0x020fc80008000000 */
[----:B------:R-:W-:-:S05]  /*d550*/  IMAD.WIDE.U32 R4, R0, -0x33333333, RZ ;  /* 0xcccccccd00047825 */ /* 0x000fca00078e00ff */
[----:B------:R-:W-:-:S05]  /*d560*/  SHF.R.U32.HI R4, RZ, 0x2, R5 ;  /* 0x00000002ff047819 */ /* 0x000fca0000011605 */
[----:B------:R-:W-:-:S05]  /*d570*/  IMAD R0, R4, -0x5, R0 ;  /* 0xfffffffb04007824 */ /* 0x000fca00078e0200 */
[----:B------:R-:W-:-:S05]  /*d580*/  LEA R0, R0, UR41, 0x3 ;  /* 0x0000002900007c11 */ /* 0x000fca000f8e18ff */
[----:B------:R-:W-:-:S05]  /*d590*/  VIADD R0, R0, 0x28 ;  /* 0x0000002800007836 */ /* 0x000fca0000000000 */
[----:B------:R-:W-:-:S04]  /*d5a0*/  PRMT R0, RZ, 0x654, R0 ;  /* 0x00000654ff007816 */ /* 0x000fc80000000000 */
[----:B------:R1:W-:Y:S01]  /*d5b0*/  SYNCS.ARRIVE.TRANS64.RED.A1T0 RZ, [R0+URZ], RZ ;  /* 0x000000ff00ff79a7 */ /* 0x0003e2000810043f */
[----:B--2---:R-:W-:-:S13]  /*d5c0*/  ISETP.GT.U32.AND P0, PT, R3, 0x1, PT ;  /* 0x000000010300780c */ /* 0x004fda0003f04070 */
[----:B-1----:R-:W-:Y:S05]  /*d5d0*/  @P0 BRA `(.L_x_26) ;  /* 0x0000000000040947 */ /* 0x002fea0003800000 */
[----:B------:R-:W-:Y:S01]  /*d5e0*/  BPT.TRAP 0x1 ;  /* 0x000000040000795c */ /* 0x000fe20000300000 */
.L_x_26:
[----:B------:R-:W1:Y:S01]  /*d5f0*/  S2R R0, SR_TID.X ;  /* 0x0000000000007919 */ /* 0x000e620000002100 */
[----:B-----5:R-:W2:Y:S01]  /*d600*/  LDC R5, c[0x0][0x288] ;  /* 0x0000a200ff057b82 */ /* 0x020ea20000000800 */
[----:B------:R-:W-:Y:S01]  /*d610*/  ULDC.64 UR4, c[0x0][0x5d0] ;  /* 0x0001740000047ab9 */ /* 0x000fe20000000a00 */
[----:B------:R-:W-:Y:S01]  /*d620*/  UIADD3 UR39, UR40, UR39, URZ ;  /* 0x0000002728277290 */ /* 0x000fe2000fffe03f */
[----:B------:R-:W3:Y:S01]  /*d630*/  S2R R6, SR_TID.X ;  /* 0x0000000000067919 */ /* 0x000ee20000002100 */
[----:B------:R-:W-:Y:S01]  /*d640*/  UISETP.GE.U32.AND UP1, UPT, UR40, 0x5, UPT ;  /* 0x000000052800788c */ /* 0x000fe2000bf26070 */
[----:B0-----:R-:W-:Y:S01]  /*d650*/  IMAD.MOV.U32 R170, RZ, RZ, -0x1 ;  /* 0xffffffffffaa7424 */ /* 0x001fe200078e00ff */
[----:B------:R-:W-:-:S04]  /*d660*/  UISETP.GT.U32.AND UP0, UPT, UR39, 0x4, UPT ;  /* 0x000000042700788c */ /* 0x000fc8000bf04070 */
[----:B------:R-:W-:-:S04]  /*d670*/  UISETP.LT.U32.AND UP0, UPT, UR40, 0x5, UP0 ;  /* 0x000000052800788c */ /* 0x000fc80008701070 */
[----:B------:R-:W-:-:S04]  /*d680*/  USEL UR6, URZ, 0x1, !UP0 ;  /* 0x000000013f067887 */ /* 0x000fc8000c000000 */
[----:B------:R-:W-:Y:S01]  /*d690*/  ULOP3.LUT UR38, UR38, UR6, URZ, 0x3c, !UPT ;  /* 0x0000000626267292 */ /* 0x000fe2000f8e3c3f */
[----:B-1----:R-:W-:-:S04]  /*d6a0*/  SHF.R.U32.HI R3, RZ, 0x7, R0 ;  /* 0x00000007ff037819 */ /* 0x002fc80000011600 */
[----:B------:R-:W-:Y:S01]  /*d6b0*/  LOP3.LUT R8, R3, 0x1, RZ, 0xc0, !PT ;  /* 0x0000000103087812 */ /* 0x000fe200078ec0ff */
[----:B------:R-:W-:Y:S01]  /*d6c0*/  IMAD.SHL.U32 R3, R23, 0x200, RZ ;  /* 0x0000020017037824 */ /* 0x000fe200078e00ff */
[----:B---3--:R-:W-:Y:S01]  /*d6d0*/  SHF.R.U32.HI R0, RZ, 0x2, R6 ;  /* 0x00000002ff007819 */ /* 0x008fe20000011606 */
[C---:B------:R-:W-:Y:S01]  /*d6e0*/  IMAD.SHL.U32 R152, R6.reuse, 0x2, RZ ;  /* 0x0000000206987824 */ /* 0x040fe200078e00ff */
[----:B------:R-:W-:Y:S01]  /*d6f0*/  LOP3.LUT R11, R6, 0x60, RZ, 0xc0, !PT ;  /* 0x00000060060b7812 */ /* 0x000fe200078ec0ff */
[----:B------:R-:W-:Y:S01]  /*d700*/  IMAD.SHL.U32 R10, R8, 0x40, RZ ;  /* 0x00000040080a7824 */ /* 0x000fe200078e00ff */
[----:B------:R-:W-:Y:S02]  /*d710*/  LOP3.LUT R0, R0, 0x7, RZ, 0xc0, !PT ;  /* 0x0000000700007812 */ /* 0x000fe400078ec0ff */
[----:B------:R-:W-:Y:S02]  /*d720*/  LOP3.LUT R4, R6, 0x3, RZ, 0xc0, !PT ;  /* 0x0000000306047812 */ /* 0x000fe400078ec0ff */
[----:B------:R-:W-:-:S02]  /*d730*/  SHF.R.U32.HI R11, RZ, 0x1, R11 ;  /* 0x00000001ff0b7819 */ /* 0x000fc4000001160b */
[--C-:B------:R-:W-:Y:S01]  /*d740*/  LOP3.LUT R10, R10, 0x40, R0.reuse, 0xe2, !PT ;  /* 0x000000400a0a7812 */ /* 0x100fe200078ee200 */
[----:B--2---:R-:W-:Y:S01]  /*d750*/  IMAD R4, R4, -0x2, R5 ;  /* 0xfffffffe04047824 */ /* 0x004fe200078e0205 */
[----:B------:R-:W-:Y:S02]  /*d760*/  IADD3 R0, RZ, -R11, -R0 ;  /* 0x8000000bff007210 */ /* 0x000fe40007ffe800 */
[C---:B------:R-:W-:Y:S02]  /*d770*/  ISETP.GE.AND P0, PT, R3.reuse, R5, PT ;  /* 0x000000050300720c */ /* 0x040fe40003f06270 */
[----:B------:R-:W-:Y:S01]  /*d780*/  LOP3.LUT R152, R3, 0x6, R152, 0xf8, !PT ;  /* 0x0000000603987812 */ /* 0x000fe200078ef898 */
[----:B------:R-:W-:Y:S01]  /*d790*/  IMAD R8, R8, -0x40, R0 ;  /* 0xffffffc008087824 */ /* 0x000fe200078e0200 */
[----:B------:R-:W-:Y:S01]  /*d7a0*/  SHF.R.S32.HI R5, RZ, 0x1f, R19 ;  /* 0x0000001fff057819 */ /* 0x000fe20000011413 */
[----:B------:R-:W-:Y:S01]  /*d7b0*/  IMAD.IADD R3, R4, 0x1, -R3 ;  /* 0x0000000104037824 */ /* 0x000fe200078e0a03 */
[----:B------:R-:W-:Y:S01]  /*d7c0*/  SHF.R.S32.HI R153, RZ, 0x1f, R152 ;  /* 0x0000001fff997819 */ /* 0x000fe20000011498 */
[----:B------:R-:W-:Y:S01]  /*d7d0*/  IMAD R4, R22, 0xc0, RZ ;  /* 0x000000c016047824 */ /* 0x000fe200078e02ff */
[----:B------:R-:W-:Y:S01]  /*d7e0*/  LOP3.LUT R10, R10, R11, RZ, 0xfc, !PT ;  /* 0x0000000b0a0a7212 */ /* 0x000fe200078efcff */
[----:B------:R-:W-:-:S02]  /*d7f0*/  IMAD R0, R5, UR4, RZ ;  /* 0x0000000405007c24 */ /* 0x000fc4000f8e02ff */
[C---:B------:R-:W-:Y:S01]  /*d800*/  IMAD.WIDE.U32 R6, R19.reuse, UR4, R152 ;  /* 0x0000000413067c25 */ /* 0x040fe2000f8e0098 */
[----:B------:R-:W-:Y:S02]  /*d810*/  ULDC UR4, c[0x0][0x284] ;  /* 0x0000a10000047ab9 */ /* 0x000fe40000000800 */
[C---:B------:R-:W-:Y:S01]  /*d820*/  ISETP.GE.OR P0, PT, R4.reuse, UR4, P0 ;  /* 0x0000000404007c0c */ /* 0x040fe20008706670 */
[----:B------:R-:W-:Y:S02]  /*d830*/  IMAD R0, R19, UR5, R0 ;  /* 0x0000000513007c24 */ /* 0x000fe4000f8e0200 */
[----:B------:R-:W-:Y:S02]  /*d840*/  IMAD.MOV.U32 R11, RZ, RZ, RZ ;  /* 0x000000ffff0b7224 */ /* 0x000fe400078e00ff */
[----:B------:R-:W-:Y:S01]  /*d850*/  IMAD.IADD R7, R7, 0x1, R0 ;  /* 0x0000000107077824 */ /* 0x000fe200078e0200 */
[----:B------:R-:W-:Y:S01]  /*d860*/  IADD3 R0, -R4, UR4, R8 ;  /* 0x0000000404007c10 */ /* 0x000fe2000fffe108 */
[----:B------:R-:W-:Y:S01]  /*d870*/  UIMAD.WIDE.U32 UR4, UR39, -0x33333333, URZ ;  /* 0xcccccccd270478a5 */ /* 0x000fe2000f8e003f */
[----:B------:R-:W-:-:S03]  /*d880*/  IMAD.WIDE R10, R22, 0xc0, R10 ;  /* 0x000000c0160a7825 */ /* 0x000fc600078e020a */
[----:B------:R-:W-:-:S04]  /*d890*/  USHF.R.U32.HI UR4, URZ, 0x2, UR5 ;  /* 0x000000023f047899 */ /* 0x000fc80008011605 */
[----:B------:R-:W-:Y:S02]  /*d8a0*/  UIMAD UR39, UR4, -0x5, UR39 ;  /* 0xfffffffb042778a4 */ /* 0x000fe4000f8e0227 */
[----:B------:R-:W-:Y:S01]  /*d8b0*/  @UP1 ULOP3.LUT UR38, UR38, 0x1, UR4, 0x78, !UPT ;  /* 0x0000000126261892 */ /* 0x000fe2000f8e7804 */
[----:B------:R-:W-:Y:S11]  /*d8c0*/  @P0 BRA `(.L_x_28) ;  /* 0x0000023400000947 */ /* 0x000ff60003800000 */
[----:B------:R-:W0:Y:S01]  /*d8d0*/  LDC.64 R20, c[0x0][0x5c8] ;  /* 0x00017200ff147b82 */ /* 0x000e220000000a00 */
[----:B------:R-:W-:Y:S01]  /*d8e0*/  FSETP.NEU.AND P0, PT, R16, RZ, PT ;  /* 0x000000ff1000720b */ /* 0x000fe20003f0d000 */
[----:B------:R-:W-:Y:S01]  /*d8f0*/  BSSY B0, `(.L_x_28) ;  /* 0x000233d000007945 */ /* 0x000fe20003800000 */
[----:B------:R-:W-:-:S04]  /*d900*/  ISETP.GT.AND P5, PT, R3, RZ, PT ;  /* 0x000000ff0300720c */ /* 0x000fc80003fa4270 */
[----:B------:R-:W-:Y:S01]  /*d910*/  ISETP.GT.AND P1, PT, R0, RZ, P5 ;  /* 0x000000ff0000720c */ /* 0x000fe20002f24270 */
[-C--:B0-----:R-:W-:Y:S02]  /*d920*/  IMAD R14, R11, R20.reuse, RZ ;  /* 0x000000140b0e7224 */ /* 0x081fe400078e02ff */
[----:B------:R-:W-:-:S04]  /*d930*/  IMAD.WIDE.U32 R6, R10, R20, R6 ;  /* 0x000000140a067225 */ /* 0x000fc800078e0006 */
[----:B------:R-:W-:-:S04]  /*d940*/  IMAD R14, R10, R21, R14 ;  /* 0x000000150a0e7224 */ /* 0x000fc800078e020e */
[----:B------:R-:W-:Y:S01]  /*d950*/  IMAD.IADD R14, R7, 0x1, R14 ;  /* 0x00000001070e7824 */ /* 0x000fe200078e020e */
[----:B------:R-:W-:Y:S06]  /*d960*/  @!P0 BRA `(.L_x_29) ;  /* 0x0000017c00f88947 */ /* 0x000fec0003800000 */
[----:B------:R-:W0:Y:S01]  /*d970*/  LDC.64 R156, c[0x0][0x5b8] ;  /* 0x00016e00ff9c7b82 */ /* 0x000e220000000a00 */
[----:B------:R-:W2:Y:S01]  /*d980*/  LDL.LU R15, [R1+0x400] ;  /* 0x00040000010f7983 */ /* 0x000ea20000300800 */
[----:B------:R-:W-:-:S06]  /*d990*/  ULDC.64 UR4, c[0x0][0x5c0] ;  /* 0x0001700000047ab9 */ /* 0x000fcc0000000a00 */
[----:B------:R-:W1:Y:S08]  /*d9a0*/  LDC.64 R8, c[0x0][0x5b0] ;  /* 0x00016c00ff087b82 */ /* 0x000e700000000a00 */
[----:B------:R-:W3:Y:S01]  /*d9b0*/  LDC.64 R22, c[0x0][0x5a8] ;  /* 0x00016a00ff167b82 */ /* 0x000ee20000000a00 */
[-C--:B0-----:R-:W-:Y:S02]  /*d9c0*/  IMAD R162, R5, R156.reuse, RZ ;  /* 0x0000009c05a27224 */ /* 0x081fe400078e02ff */
[----:B------:R-:W-:-:S04]  /*d9d0*/  IMAD.WIDE.U32 R158, R19, R156, R152 ;  /* 0x0000009c139e7225 */ /* 0x000fc800078e0098 */
[----:B------:R-:W-:Y:S02]  /*d9e0*/  IMAD R162, R19, R157, R162 ;  /* 0x0000009d13a27224 */ /* 0x000fe400078e02a2 */
[-C--:B-1----:R-:W-:Y:S02]  /*d9f0*/  IMAD R163, R11, R8.reuse, RZ ;  /* 0x000000080ba37224 */ /* 0x082fe400078e02ff */
[----:B------:R-:W-:Y:S02]  /*da00*/  IMAD.IADD R155, R159, 0x1, R162 ;  /* 0x000000019f9b7824 */ /* 0x000fe400078e02a2 */
[----:B------:R-:W-:Y:S02]  /*da10*/  IMAD.MOV.U32 R154, RZ, RZ, R158 ;  /* 0x000000ffff9a7224 */ /* 0x000fe400078e009e */
[C---:B------:R-:W-:Y:S02]  /*da20*/  IMAD R163, R10.reuse, R9, R163 ;  /* 0x000000090aa37224 */ /* 0x040fe400078e02a3 */
[----:B------:R-:W-:-:S04]  /*da30*/  IMAD.WIDE.U32 R4, R10, R8, R154 ;  /* 0x000000080a047225 */ /* 0x000fc800078e009a */
[----:B------:R-:W-:Y:S01]  /*da40*/  IMAD.IADD R5, R5, 0x1, R163 ;  /* 0x0000000105057824 */ /* 0x000fe200078e02a3 */
[----:B---3--:R-:W-:-:S04]  /*da50*/  LEA R12, P0, R4, R22, 0x1 ;  /* 0x00000016040c7211 */ /* 0x008fc800078008ff */
[----:B------:R-:W-:-:S05]  /*da60*/  LEA.HI.X R13, R4, R23, R5, 0x1, P0 ;  /* 0x00000017040d7211 */ /* 0x000fca00000f0c05 */
[----:B------:R-:W3:Y:S01]  /*da70*/  @P1 LDG.E.LTC128B.U16 R157, desc[UR36][R12.64] ;  /* 0x000000240c9d1981 */ /* 0x000ee2000c1e1520 */
[----:B------:R-:W-:Y:S01]  /*da80*/  ISETP.GT.AND P3, PT, R3, 0x1, PT ;  /* 0x000000010300780c */ /* 0x000fe20003f64270 */
[----:B------:R-:W-:Y:S01]  /*da90*/  BSSY B1, `(.L_x_30) ;  /* 0x0000013000017945 */ /* 0x000fe20003800000 */
[----:B------:R-:W-:-:S11]  /*daa0*/  LOP3.LUT R17, R17, 0xfffffffd, RZ, 0xc0, !PT ;  /* 0xfffffffd11117812 */ /* 0x000fd600078ec0ff */
[----:B------:R-:W-:Y:S01]  /*dab0*/  @P3 LOP3.LUT R17, R17, 0x2, RZ, 0xfc, !PT ;  /* 0x0000000211113812 */ /* 0x000fe200078efcff */
[----:B---3--:R-:W-:-:S05]  /*dac0*/  HADD2.F32 R4, -RZ, R157.H0_H0 ;  /* 0x2000009dff047230 */ /* 0x008fca0000004100 */
[----:B------:R-:W-:-:S04]  /*dad0*/  FMUL R4, R4, R16 ;  /* 0x0000001004047220 */ /* 0x000fc80000400000 */
[----:B--2---:R-:W-:Y:S01]  /*dae0*/  FFMA R7, R15, R2, R4 ;  /* 0x000000020f077223 */ /* 0x004fe20000000004 */
[----:B------:R-:W-:-:S04]  /*daf0*/  LEA R4, P0, R6, UR4, 0x1 ;  /* 0x0000000406047c11 */ /* 0x000fc8000f8008ff */
[----:B------:R-:W-:Y:S02]  /*db00*/  LEA.HI.X R5, R6, UR5, R14, 0x1, P0 ;  /* 0x0000000506057c11 */ /* 0x000fe400080f0c0e */
[----:B------:R-:W-:-:S05]  /*db10*/  F2FP.F16.F32.PACK_AB R6, RZ, R7 ;  /* 0x00000007ff06723e */ /* 0x000fca00000000ff */
[----:B------:R0:W-:Y:S02]  /*db20*/  @P1 STG.E.U16 desc[UR36][R4.64], R6 ;  /* 0x0000000604001986 */ /* 0x0001e4000c101524 */
[----:B0-----:R-:W-:-:S04]  /*db30*/  IMAD.WIDE.U32 R6, R10, R8, R152 ;  /* 0x000000080a067225 */ /* 0x001fc800078e0098 */
[----:B------:R-:W-:Y:S02]  /*db40*/  IMAD.IADD R7, R163, 0x1, R7 ;  /* 0x00000001a3077824 */ /* 0x000fe400078e0207 */
[----:B------:R-:W-:-:S04]  /*db50*/  IMAD.WIDE.U32 R6, R19, R156, R6 ;  /* 0x0000009c13067225 */ /* 0x000fc800078e0006 */
[----:B------:R-:W-:Y:S01]  /*db60*/  IMAD.IADD R7, R162, 0x1, R7 ;  /* 0x00000001a2077824 */ /* 0x000fe200078e0207 */
[----:B------:R-:W-:-:S04]  /*db70*/  LEA R14, P0, R6, R22, 0x1 ;  /* 0x00000016060e7211 */ /* 0x000fc800078008ff */
[----:B------:R-:W-:Y:S02]  /*db80*/  LEA.HI.X R15, R6, R23, R7, 0x1, P0 ;  /* 0x00000017060f7211 */ /* 0x000fe400000f0c07 */
[----:B------:R-:W-:-:S13]  /*db90*/  ISETP.GT.AND P0, PT, R0, RZ, P3 ;  /* 0x000000ff0000720c */ /* 0x000fda0001f04270 */
[----:B------:R-:W-:Y:S05]  /*dba0*/  @!P0 BRA `(.L_x_31) ;  /* 0x0000000000048947 */ /* 0x000fea0003800000 */
[----:B------:R0:W5:Y:S02]  /*dbb0*/  LDG.E.LTC128B.U16 R157, desc[UR36][R14.64+0x2] ;  /* 0x000002240e9d7981 */ /* 0x000164000c1e1520 */
.L_x_31:
[----:B------:R-:W-:Y:S05]  /*dbc0*/  BSYNC B1 ;  /* 0x0000000000017941 */ /* 0x000fea0003800000 */
.L_x_30:
[----:B------:R-:W2:Y:S01]  /*dbd0*/  LDL.LU R7, [R1+0x404] ;  /* 0x0004040001077983 */ /* 0x000ea20000300800 */
[----:B-----5:R-:W-:Y:S01]  /*dbe0*/  HADD2.F32 R6, -RZ, R157.H0_H0 ;  /* 0x2000009dff067230 */ /* 0x020fe20000004100 */
[C---:B------:R-:W-:Y:S01]  /*dbf0*/  SHF.L.U64.HI R161, R8.reuse, 0x3, R9 ;  /* 0x0000000308a17819 */ /* 0x040fe20000010209 */
[----:B------:R-:W-:Y:S01]  /*dc00*/  IMAD.SHL.U32 R160, R8, 0x8, RZ ;  /* 0x0000000808a07824 */ /* 0x000fe200078e00ff */
[----:B------:R-:W3:Y:S02]  /*dc10*/  LDL.LU R164, [R1+0x408] ;  /* 0x0004080001a47983 */ /* 0x000ee40000300800 */
[----:B------:R-:W-:-:S04]  /*dc20*/  FMUL R6, R6, R16 ;  /* 0x0000001006067220 */ /* 0x000fc80000400000 */
[----:B--2---:R-:W-:-:S05]  /*dc30*/  FFMA R6, R7, R2, R6 ;  /* 0x0000000207067223 */ /* 0x004fca0000000006 */
[----:B------:R-:W-:-:S05]  /*dc40*/  F2FP.F16.F32.PACK_AB R6, RZ, R6 ;  /* 0x00000006ff06723e */ /* 0x000fca00000000ff */
[----:B------:R1:W-:Y:S01]  /*dc50*/  @P0 STG.E.U16 desc[UR36][R4.64+0x2], R6 ;  /* 0x0000020604000986 */ /* 0x0003e2000c101524 */
[----:B------:R-:W-:Y:S01]  /*dc60*/  ISETP.GT.AND P0, PT, R0, 0x8, P5 ;  /* 0x000000080000780c */ /* 0x000fe20002f04270 */
[----:B-1----:R-:W-:-:S04]  /*dc70*/  IMAD.WIDE.U32 R6, R10, R8, R160 ;  /* 0x000000080a067225 */ /* 0x002fc800078e00a0 */
[----:B------:R-:W-:Y:S01]  /*dc80*/  IMAD.IADD R163, R163, 0x1, R7 ;  /* 0x00000001a3a37824 */ /* 0x000fe200078e0207 */
[----:B------:R-:W-:-:S05]  /*dc90*/  IADD3 R7, P1, R158, R6, RZ ;  /* 0x000000069e077210 */ /* 0x000fca0007f3e0ff */
[----:B------:R-:W-:Y:S01]  /*dca0*/  IMAD.X R13, R163, 0x1, R155, P1 ;  /* 0x00000001a30d7824 */ /* 0x000fe200008e069b */
[----:B------:R-:W-:-:S04]  /*dcb0*/  LEA R12, P1, R7, R22, 0x1 ;  /* 0x00000016070c7211 */ /* 0x000fc800078208ff */
[----:B------:R-:W-:-:S05]  /*dcc0*/  LEA.HI.X R13, R7, R23, R13, 0x1, P1 ;  /* 0x00000017070d7211 */ /* 0x000fca00008f0c0d */
[----:B------:R-:W2:Y:S01]  /*dcd0*/  @P0 LDG.E.LTC128B.U16 R157, desc[UR36][R12.64] ;  /* 0x000000240c9d0981 */ /* 0x000ea2000c1e1520 */
[----:B------:R-:W-:Y:S01]  /*dce0*/  IADD3 R6, P1, R152, R6, RZ ;  /* 0x0000000698067210 */ /* 0x000fe20007f3e0ff */
[C---:B------:R-:W-:Y:S01]  /*dcf0*/  IMAD.SHL.U32 R168, R20.reuse, 0x10, RZ ;  /* 0x0000001014a87824 */ /* 0x040fe200078e00ff */
[----:B------:R-:W-:Y:S01]  /*dd00*/  SHF.L.U64.HI R169, R20, 0x4, R21 ;  /* 0x0000000414a97819 */ /* 0x000fe20000010215 */
[----:B------:R-:W-:Y:S02]  /*dd10*/  BSSY B1, `(.L_x_32) ;  /* 0x0000011000017945 */ /* 0x000fe40003800000 */
[----:B------:R-:W-:Y:S02]  /*dd20*/  IMAD.X R7, R153, 0x1, R163, P1 ;  /* 0x0000000199077824 */ /* 0x000fe400008e06a3 */
[----:B------:R-:W-:-:S04]  /*dd30*/  IMAD.WIDE.U32 R6, R19, R156, R6 ;  /* 0x0000009c13067225 */ /* 0x000fc800078e0006 */
[----:B------:R-:W-:Y:S02]  /*dd40*/  IMAD.IADD R7, R162, 0x1, R7 ;  /* 0x00000001a2077824 */ /* 0x000fe400078e0207 */
[----:B--2---:R-:W-:-:S05]  /*dd50*/  HADD2.F32 R12, -RZ, R157.H0_H0 ;  /* 0x2000009dff0c7230 */ /* 0x004fca0000004100 */
[----:B------:R-:W-:-:S04]  /*dd60*/  FMUL R12, R12, R16 ;  /* 0x000000100c0c7220 */ /* 0x000fc80000400000 */
[----:B---3--:R-:W-:Y:S01]  /*dd70*/  FFMA R163, R164, R2, R12 ;  /* 0x00000002a4a37223 */ /* 0x008fe2000000000c */
[----:B------:R-:W-:-:S04]  /*dd80*/  LEA R12, P1, R6, R22, 0x1 ;  /* 0x00000016060c7211 */ /* 0x000fc800078208ff */
[----:B------:R-:W-:Y:S02]  /*dd90*/  LEA.HI.X R13, R6, R23, R7, 0x1, P1 ;  /* 0x00000017060d7211 */ /* 0x000fe400008f0c07 */
[----:B------:R-:W-:Y:S02]  /*dda0*/  F2FP.F16.F32.PACK_AB R7, RZ, R163 ;  /* 0x000000a3ff07723e */ /* 0x000fe400000000ff */
[----:B------:R-:W-:Y:S02]  /*ddb0*/  IADD3 R6, P2, R168, R4, RZ ;  /* 0x00000004a8067210 */ /* 0x000fe40007f5e0ff */
[----:B------:R-:W-:Y:S02]  /*ddc0*/  PRMT R163, R7, 0x7610, R163 ;  /* 0x0000761007a37816 */ /* 0x000fe400000000a3 */
[----:B------:R-:W-:Y:S01]  /*ddd0*/  ISETP.GT.AND P1, PT, R0, 0x8, P3 ;  /* 0x000000080000780c */ /* 0x000fe20001f24270 */
[----:B------:R-:W-:-:S05]  /*dde0*/  IMAD.X R7, R169, 0x1, R5, P2 ;  /* 0x00000001a9077824 */ /* 0x000fca00010e0605 */
[----:B------:R1:W-:Y:S07]  /*ddf0*/  @P0 STG.E.U16 desc[UR36][R6.64], R163 ;  /* 0x000000a306000986 */ /* 0x0003ee000c101524 */
[----:B------:R-:W-:Y:S05]  /*de00*/  @!P1 BRA `(.L_x_33) ;  /* 0x0000000000049947 */ /* 0x000fea0003800000 */
[----:B------:R2:W5:Y:S02]  /*de10*/  LDG.E.LTC128B.U16 R157, desc[UR36][R12.64+0x2] ;  /* 0x000002240c9d7981 */ /* 0x000564000c1e1520 */
.L_x_33:
[----:B------:R-:W-:Y:S05]  /*de20*/  BSYNC B1 ;  /* 0x0000000000017941 */ /* 0x000fea0003800000 */
.L_x_32:
[----:B------:R-:W3:Y:S01]  /*de30*/  LDL.LU R164, [R1+0x40c] ;  /* 0x00040c0001a47983 */ /* 0x000ee20000300800 */
[----:B-1---5:R-:W-:Y:S01]  /*de40*/  HADD2.F32 R163, -RZ, R157.H0_H0 ;  /* 0x2000009dffa37230 */ /* 0x022fe20000004100 */
[----:B------:R-:W-:Y:S01]  /*de50*/  ISETP.GT.AND P3, PT, R3, 0x8, PT ;  /* 0x000000080300780c */ /* 0x000fe20003f64270 */
[----:B------:R-:W-:Y:S01]  /*de60*/  BSSY B1, `(.L_x_34) ;  /* 0x000000a000017945 */ /* 0x000fe20003800000 */
[----:B------:R-:W-:Y:S02]  /*de70*/  LOP3.LUT R17, R17, 0xfffffffb, RZ, 0xc0, !PT ;  /* 0xfffffffb11117812 */ /* 0x000fe400078ec0ff */
[----:B------:R-:W-:Y:S01]  /*de80*/  FMUL R163, R163, R16 ;  /* 0x00000010a3a37220 */ /* 0x000fe20000400000 */
[----:B------:R-:W-:-:S08]  /*de90*/  ISETP.GT.AND P0, PT, R0, RZ, P3 ;  /* 0x000000ff0000720c */ /* 0x000fd00001f04270 */
[----:B------:R-:W-:Y:S01]  /*dea0*/  @P3 LOP3.LUT R17, R17, 0x4, RZ, 0xfc, !PT ;  /* 0x0000000411113812 */ /* 0x000fe200078efcff */
[----:B---3--:R-:W-:-:S05]  /*deb0*/  FFMA R163, R164, R2, R163 ;  /* 0x00000002a4a37223 */ /* 0x008fca00000000a3 */
[----:B------:R-:W-:-:S05]  /*dec0*/  F2FP.F16.F32.PACK_AB R163, RZ, R163 ;  /* 0x000000a3ffa3723e */ /* 0x000fca00000000ff */
[----:B------:R1:W-:Y:S01]  /*ded0*/  @P1 STG.E.U16 desc[UR36][R6.64+0x2], R163 ;  /* 0x000002a306001986 */ /* 0x0003e2000c101524 */
[----:B------:R-:W-:Y:S05]  /*dee0*/  @!P0 BRA `(.L_x_35) ;  /* 0x0000000000048947 */ /* 0x000fea0003800000 */
[----:B------:R3:W5:Y:S02]  /*def0*/  LDG.E.LTC128B.U16 R157, desc[UR36][R14.64+0x10] ;  /* 0x000010240e9d7981 */ /* 0x000764000c1e1520 */
.L_x_35:
[----:B------:R-:W-:Y:S05]  /*df00*/  BSYNC B1 ;  /* 0x0000000000017941 */ /* 0x000fea0003800000 */
.L_x_34:
[----:B------:R-:W4:Y:S01]  /*df10*/  LDL.LU R164, [R1+0x410] ;  /* 0x0004100001a47983 */ /* 0x000f220000300800 */
[----:B-1---5:R-:W-:Y:S01]  /*df20*/  HADD2.F32 R163, -RZ, R157.H0_H0 ;  /* 0x2000009dffa37230 */ /* 0x022fe20000004100 */
[----:B------:R-:W-:Y:S01]  /*df30*/  ISETP.GT.AND P2, PT, R3, 0x9, PT ;  /* 0x000000090300780c */ /* 0x000fe20003f44270 */
[----:B------:R-:W-:Y:S01]  /*df40*/  BSSY B1, `(.L_x_36) ;  /* 0x000000a000017945 */ /* 0x000fe20003800000 */
[----:B------:R-:W-:Y:S02]  /*df50*/  LOP3.LUT R17, R17, 0xfffffff7, RZ, 0xc0, !PT ;  /* 0xfffffff711117812 */ /* 0x000fe400078ec0ff */
[----:B------:R-:W-:Y:S01]  /*df60*/  FMUL R163, R163, R16 ;  /* 0x00000010a3a37220 */ /* 0x000fe20000400000 */
[----:B------:R-:W-:-:S08]  /*df70*/  ISETP.GT.AND P1, PT, R0, RZ, P2 ;  /* 0x000000ff0000720c */ /* 0x000fd00001724270 */
[----:B------:R-:W-:Y:S01]  /*df80*/  @P2 LOP3.LUT R17, R17, 0x8, RZ, 0xfc, !PT ;  /* 0x0000000811112812 */ /* 0x000fe200078efcff */
[----:B----4-:R-:W-:-:S05]  /*df90*/  FFMA R163, R164, R2, R163 ;  /* 0x00000002a4a37223 */ /* 0x010fca00000000a3 */
[----:B------:R-:W-:-:S05]  /*dfa0*/  F2FP.F16.F32.PACK_AB R163, RZ, R163 ;  /* 0x000000a3ffa3723e */ /* 0x000fca00000000ff */
[----:B------:R1:W-:Y:S01]  /*dfb0*/  @P0 STG.E.U16 desc[UR36][R4.64+0x10], R163 ;  /* 0x000010a304000986 */ /* 0x0003e2000c101524 */
[----:B------:R-:W-:Y:S05]  /*dfc0*/  @!P1 BRA `(.L_x_37) ;  /* 0x0000000000049947 */ /* 0x000fea0003800000 */
[----:B------:R4:W5:Y:S02]  /*dfd0*/  LDG.E.LTC128B.U16 R157, desc[UR36][R14.64+0x12] ;  /* 0x000012240e9d7981 */ /* 0x000964000c1e1520 */
.L_x_37:
[----:B------:R-:W-:Y:S05]  /*dfe0*/  BSYNC B1 ;  /* 0x0000000000017941 */ /* 0x000fea0003800000 */
.L_x_36:
[----:B------:R-:W2:Y:S01]  /*dff0*/  LDL.LU R164, [R1+0x414] ;  /* 0x0004140001a47983 */ /* 0x000ea20000300800 */
[----:B-1---5:R-:W-:Y:S01]  /*e000*/  HADD2.F32 R163, -RZ, R157.H0_H0 ;  /* 0x2000009dffa37230 */ /* 0x022fe20000004100 */
[----:B------:R-:W-:Y:S01]  /*e010*/  ISETP.GT.AND P0, PT, R0, 0x8, P3 ;  /* 0x000000080000780c */ /* 0x000fe20001f04270 */
[----:B------:R-:W-:Y:S03]  /*e020*/  BSSY B1, `(.L_x_38) ;  /* 0x0000007000017945 */ /* 0x000fe60003800000 */
[----:B------:R-:W-:-:S04]  /*e030*/  FMUL R163, R163, R16 ;  /* 0x00000010a3a37220 */ /* 0x000fc80000400000 */
[----:B--2---:R-:W-:-:S05]  /*e040*/  FFMA R163, R164, R2, R163 ;  /* 0x00000002a4a37223 */ /* 0x004fca00000000a3 */
[----:B------:R-:W-:-:S05]  /*e050*/  F2FP.F16.F32.PACK_AB R163, RZ, R163 ;  /* 0x000000a3ffa3723e */ /* 0x000fca00000000ff */
[----:B------:R1:W-:Y:S01]  /*e060*/  @P1 STG.E.U16 desc[UR36][R4.64+0x12], R163 ;  /* 0x000012a304001986 */ /* 0x0003e2000c101524 */
[----:B------:R-:W-:Y:S05]  /*e070*/  @!P0 BRA `(.L_x_39) ;  /* 0x0000000000048947 */ /* 0x000fea0003800000 */
[----:B------:R2:W5:Y:S02]  /*e080*/  LDG.E.LTC128B.U16 R157, desc[UR36][R12.64+0x10] ;  /* 0x000010240c9d7981 */ /* 0x000564000c1e1520 */
.L_x_39:
[----:B------:R-:W-:Y:S05]  /*e090*/  BSYNC B1 ;  /* 0x0000000000017941 */ /* 0x000fea0003800000 */
.L_x_38:
[----:B------:R-:W3:Y:S01]  /*e0a0*/  LDL.LU R164, [R1+0x418] ;  /* 0x0004180001a47983 */ /* 0x000ee20000300800 */
[----:B-1---5:R-:W-:Y:S01]  /*e0b0*/  HADD2.F32 R163, -RZ, R157.H0_H0 ;  /* 0x2000009dffa37230 */ /* 0x022fe20000004100 */
[----:B------:R-:W-:Y:S01]  /*e0c0*/  ISETP.GT.AND P1, PT, R0, 0x8, P2 ;  /* 0x000000080000780c */ /* 0x000fe20001724270 */
[----:B------:R-:W-:Y:S03]  /*e0d0*/  BSSY B1, `(.L_x_40) ;  /* 0x0000007000017945 */ /* 0x000fe60003800000 */
[----:B------:R-:W-:-:S04]  /*e0e0*/  FMUL R163, R163, R16 ;  /* 0x00000010a3a37220 */ /* 0x000fc80000400000 */
[----:B---3--:R-:W-:-:S05]  /*e0f0*/  FFMA R163, R164, R2, R163 ;  /* 0x00000002a4a37223 */ /* 0x008fca00000000a3 */
[----:B------:R-:W-:-:S05]  /*e100*/  F2FP.F16.F32.PACK_AB R163, RZ, R163 ;  /* 0x000000a3ffa3723e */ /* 0x000fca00000000ff */
[----:B------:R1:W-:Y:S01]  /*e110*/  @P0 STG.E.U16 desc[UR36][R6.64+0x10], R163 ;  /* 0x000010a306000986 */ /* 0x0003e2000c101524 */
[----:B------:R-:W-:Y:S05]  /*e120*/  @!P1 BRA `(.L_x_41) ;  /* 0x0000000000049947 */ /* 0x000fea0003800000 */
[----:B------:R3:W5:Y:S02]  /*e130*/  LDG.E.LTC128B.U16 R157, desc[UR36][R12.64+0x12] ;  /* 0x000012240c9d7981 */ /* 0x000764000c1e1520 */
.L_x_41:
[----:B------:R-:W-:Y:S05]  /*e140*/  BSYNC B1 ;  /* 0x0000000000017941 */ /* 0x000fea0003800000 */
.L_x_40:
[----:B------:R-:W2:Y:S01]  /*e150*/  LDL.LU R164, [R1+0x41c] ;  /* 0x00041c0001a47983 */ /* 0x000ea20000300800 */
[----:B-1---5:R-:W-:Y:S01]  /*e160*/  HADD2.F32 R163, -RZ, R157.H0_H0 ;  /* 0x2000009dffa37230 */ /* 0x022fe20000004100 */
[----:B------:R-:W-:Y:S01]  /*e170*/  ISETP.GT.AND P2, PT, R3, 0x10, PT ;  /* 0x000000100300780c */ /* 0x000fe20003f44270 */
[----:B------:R-:W-:Y:S01]  /*e180*/  BSSY B1, `(.L_x_42) ;  /* 0x000000a000017945 */ /* 0x000fe20003800000 */
[----:B------:R-:W-:Y:S02]  /*e190*/  LOP3.LUT R17, R17, 0xffffffef, RZ, 0xc0, !PT ;  /* 0xffffffef11117812 */ /* 0x000fe400078ec0ff */
[----:B------:R-:W-:Y:S01]  /*e1a0*/  FMUL R163, R163, R16 ;  /* 0x00000010a3a37220 */ /* 0x000fe20000400000 */
[----:B------:R-:W-:-:S08]  /*e1b0*/  ISETP.GT.AND P0, PT, R0, RZ, P2 ;  /* 0x000000ff0000720c */ /* 0x000fd00001704270 */
[----:B------:R-:W-:Y:S01]  /*e1c0*/  @P2 LOP3.LUT R17, R17, 0x10, RZ, 0xfc, !PT ;  /* 0x0000001011112812 */ /* 0x000fe200078efcff */
[----:B--2---:R-:W-:-:S05]  /*e1d0*/  FFMA R163, R164, R2, R163 ;  /* 0x00000002a4a37223 */ /* 0x004fca00000000a3 */
[----:B------:R-:W-:-:S05]  /*e1e0*/  F2FP.F16.F32.PACK_AB R163, RZ, R163 ;  /* 0x000000a3ffa3723e */ /* 0x000fca00000000ff */
[----:B------:R1:W-:Y:S01]  /*e1f0*/  @P1 STG.E.U16 desc[UR36][R6.64+0x12], R163 ;  /* 0x000012a306001986 */ /* 0x0003e2000c101524 */
[----:B------:R-:W-:Y:S05]  /*e200*/  @!P0 BRA `(.L_x_43) ;  /* 0x0000000000048947 */ /* 0x000fea0003800000 */
[----:B------:R2:W5:Y:S02]  /*e210*/  LDG.E.LTC128B.U16 R157, desc[UR36][R14.64+0x20] ;  /* 0x000020240e9d7981 */ /* 0x000564000c1e1520 */
.L_x_43:
[----:B------:R-:W-:Y:S05]  /*e220*/  BSYNC B1 ;  /* 0x0000000000017941 */ /* 0x000fea0003800000 */
.L_x_42:
[----:B------:R-:W3:Y:S01]  /*e230*/  LDL.LU R164, [R1+0x420] ;  /* 0x0004200001a47983 */ /* 0x000ee20000300800 */
[----:B-1---5:R-:W-:Y:S01]  /*e240*/  HADD2.F32 R163, -RZ, R157.H0_H0 ;  /* 0x2000009dffa37230 */ /* 0x022fe20000004100 */
[----:B------:R-:W-:Y:S01]  /*e250*/  ISETP.GT.AND P1, PT, R3, 0x11, PT ;  /* 0x000000110300780c */ /* 0x000fe20003f24270 */
[----:B------:R-:W-:Y:S01]  /*e260*/  BSSY B1, `(.L_x_44) ;  /* 0x000000a000017945 */ /* 0x000fe20003800000 */
[----:B------:R-:W-:Y:S02]  /*e270*/  LOP3.LUT R18, R18, 0xfbffffff, RZ, 0xc0, !PT ;  /* 0xfbffffff12127812 */ /* 0x000fe400078ec0ff */
[----:B------:R-:W-:-:S09]  /*e280*/  FMUL R163, R163, R16 ;  /* 0x00000010a3a37220 */ /* 0x000fd20000400000 */
[----:B------:R-:W-:Y:S01]  /*e290*/  @P1 LOP3.LUT R18, R18, 0x4000000, RZ, 0xfc, !PT ;  /* 0x0400000012121812 */ /* 0x000fe200078efcff */
[----:B---3--:R-:W-:-:S05]  /*e2a0*/  FFMA R163, R164, R2, R163 ;  /* 0x00000002a4a37223 */ /* 0x008fca00000000a3 */
[----:B------:R-:W-:-:S05]  /*e2b0*/  F2FP.F16.F32.PACK_AB R163, RZ, R163 ;  /* 0x000000a3ffa3723e */ /* 0x000fca00000000ff */
[----:B------:R1:W-:Y:S01]  /*e2c0*/  @P0 STG.E.U16 desc[UR36][R4.64+0x20], R163 ;  /* 0x000020a304000986 */ /* 0x0003e2000c101524 */
[----:B------:R-:W-:-:S13]  /*e2d0*/  ISETP.GT.AND P0, PT, R0, RZ, P1 ;  /* 0x000000ff0000720c */ /* 0x000fda0000f04270 */
[----:B-1----:R-:W-:Y:S05]  /*e2e0*/  @!P0 BRA `(.L_x_45) ;  /* 0x0000000000048947 */ /* 0x002fea0003800000 */
[----:B------:R1:W5:Y:S02]  /*e2f0*/  LDG.E.LTC128B.U16 R157, desc[UR36][R14.64+0x22] ;  /* 0x000022240e9d7981 */ /* 0x000364000c1e1520 */
.L_x_45:
[----:B------:R-:W-:Y:S05]  /*e300*/  BSYNC B1 ;  /* 0x0000000000017941 */ /* 0x000fea0003800000 */
.L_x_44:
[----:B------:R-:W3:Y:S01]  /*e310*/  LDL.LU R164, [R1+0x424] ;  /* 0x0004240001a47983 */ /* 0x000ee20000300800 */
[----:B-----5:R-:W-:Y:S01]  /*e320*/  HADD2.F32 R163, -RZ, R157.H0_H0 ;  /* 0x2000009dffa37230 */ /* 0x020fe20000004100 */
[----:B------:R-:W-:Y:S04]  /*e330*/  BSSY B1, `(.L_x_46) ;  /* 0x0000008000017945 */ /* 0x000fe80003800000 */
[----:B------:R-:W-:-:S04]  /*e340*/  FMUL R163, R163, R16 ;  /* 0x00000010a3a37220 */ /* 0x000fc80000400000 */
[----:B---3--:R-:W-:-:S05]  /*e350*/  FFMA R163, R164, R2, R163 ;  /* 0x00000002a4a37223 */ /* 0x008fca00000000a3 */
[----:B------:R-:W-:-:S05]  /*e360*/  F2FP.F16.F32.PACK_AB R163, RZ, R163 ;  /* 0x000000a3ffa3723e */ /* 0x000fca00000000ff */
[----:B------:R3:W-:Y:S01]  /*e370*/  @P0 STG.E.U16 desc[UR36][R4.64+0x22], R163 ;  /* 0x000022a304000986 */ /* 0x0007e2000c101524 */
[----:B------:R-:W-:-:S13]  /*e380*/  ISETP.GT.AND P0, PT, R0, 0x8, P2 ;  /* 0x000000080000780c */ /* 0x000fda0001704270 */
[----:B---3--:R-:W-:Y:S05]  /*e390*/  @!P0 BRA `(.L_x_47) ;  /* 0x0000000000048947 */ /* 0x008fea0003800000 */
[----:B------:R3:W5:Y:S02]  /*e3a0*/  LDG.E.LTC128B.U16 R157, desc[UR36][R12.64+0x20] ;  /* 0x000020240c9d7981 */ /* 0x000764000c1e1520 */
.L_x_47:
[----:B------:R-:W-:Y:S05]  /*e3b0*/  BSYNC B1 ;  /* 0x0000000000017941 */ /* 0x000fea0003800000 */
.L_x_46:
[----:B------:R-:W2:Y:S01]  /*e3c0*/  LDL.LU R164, [R1+0x428] ;  /* 0x0004280001a47983 */ /* 0x000ea20000300800 */
[----:B-----5:R-:W-:Y:S01]  /*e3d0*/  HADD2.F32 R163, -RZ, R157.H0_H0 ;  /* 0x2000009dffa37230 */ /* 0x020fe20000004100 */
[----:B------:R-:W-:Y:S04]  /*e3e0*/  BSSY B1, `(.L_x_48) ;  /* 0x0000008000017945 */ /* 0x000fe80003800000 */
[----:B------:R-:W-:-:S04]  /*e3f0*/  FMUL R163, R163, R16 ;  /* 0x00000010a3a37220 */ /* 0x000fc80000400000 */
[----:B--2---:R-:W-:-:S05]  /*e400*/  FFMA R163, R164, R2, R163 ;  /* 0x00000002a4a37223 */ /* 0x004fca00000000a3 */
[----:B------:R-:W-:-:S05]  /*e410*/  F2FP.F16.F32.PACK_AB R163, RZ, R163 ;  /* 0x000000a3ffa3723e */ /* 0x000fca00000000ff */
[----:B------:R2:W-:Y:S01]  /*e420*/  @P0 STG.E.U16 desc[UR36][R6.64+0x20], R163 ;  /* 0x000020a306000986 */ /* 0x0005e2000c101524 */
[----:B------:R-:W-:-:S13]  /*e430*/  ISETP.GT.AND P0, PT, R0, 0x8, P1 ;  /* 0x000000080000780c */ /* 0x000fda0000f04270 */
[----:B--2---:R-:W-:Y:S05]  /*e440*/  @!P0 BRA `(.L_x_49) ;  /* 0x0000000000048947 */ /* 0x004fea0003800000 */
[----:B------:R2:W5:Y:S02]  /*e450*/  LDG.E.LTC128B.U16 R157, desc[UR36][R12.64+0x22] ;  /* 0x000022240c9d7981 */ /* 0x000564000c1e1520 */
.L_x_49:
[----:B------:R-:W-:Y:S05]  /*e460*/  BSYNC B1 ;  /* 0x0000000000017941 */ /* 0x000fea0003800000 */
.L_x_48:
[----:B------:R-:W3:Y:S01]  /*e470*/  LDL.LU R164, [R1+0x42c] ;  /* 0x00042c0001a47983 */ /* 0x000ee20000300800 */
[----:B-----5:R-:W-:Y:S01]  /*e480*/  HADD2.F32 R163, -RZ, R157.H0_H0 ;  /* 0x2000009dffa37230 */ /* 0x020fe20000004100 */
        /* <DEDUP_REMOVED lines=9> */
[----:B---3--:R-:W-:Y:S05]  /*e520*/  @!P0 BRA `(.L_x_51) ;  /* 0x0000000000048947 */ /* 0x008fea0003800000 */
[----:B------:R3:W5:Y:S02]  /*e530*/  LDG.E.LTC128B.U16 R157, desc[UR36][R14.64+0x30] ;  /* 0x000030240e9d7981 */ /* 0x000764000c1e1520 */
.L_x_51:
[----:B------:R-:W-:Y:S05]  /*e540*/  BSYNC B1 ;  /* 0x0000000000017941 */ /* 0x000fea0003800000 */
.L_x_50:
[----:B------:R-:W2:Y:S01]  /*e550*/  LDL.LU R164, [R1+0x430] ;  /* 0x0004300001a47983 */ /* 0x000ea20000300800 */
[----:B-----5:R-:W-:Y:S01]  /*e560*/  HADD2.F32 R163, -RZ, R157.H0_H0 ;  /* 0x2000009dffa37230 */ /* 0x020fe20000004100 */
[----:B------:R-:W-:Y:S01]  /*e570*/  ISETP.GT.AND P1, PT, R3, 0x19, PT ;  /* 0x000000190300780c */ /* 0x000fe20003f24270 */
[----:B------:R-:W-:Y:S01]  /*e580*/  BSSY B1, `(.L_x_52) ;  /* 0x000000a000017945 */ /* 0x000fe20003800000 */
[----:B------:R-:W-:Y:S02]  /*e590*/  LOP3.LUT R18, R18, 0xfeffffff, RZ, 0xc0, !PT ;  /* 0xfeffffff12127812 */ /* 0x000fe400078ec0ff */
[----:B------:R-:W-:-:S09]  /*e5a0*/  FMUL R163, R163, R16 ;  /* 0x00000010a3a37220 */ /* 0x000fd20000400000 */
[----:B------:R-:W-:Y:S01]  /*e5b0*/  @P1 LOP3.LUT R18, R18, 0x1000000, RZ, 0xfc, !PT ;  /* 0x0100000012121812 */ /* 0x000fe200078efcff */
[----:B--2---:R-:W-:-:S05]  /*e5c0*/  FFMA R163, R164, R2, R163 ;  /* 0x00000002a4a37223 */ /* 0x004fca00000000a3 */
[----:B------:R-:W-:-:S05]  /*e5d0*/  F2FP.F16.F32.PACK_AB R163, RZ, R163 ;  /* 0x000000a3ffa3723e */ /* 0x000fca00000000ff */
[----:B------:R2:W-:Y:S01]  /*e5e0*/  @P0 STG.E.U16 desc[UR36][R4.64+0x30], R163 ;  /* 0x000030a304000986 */ /* 0x0005e2000c101524 */
[----:B------:R-:W-:-:S13]  /*e5f0*/  ISETP.GT.AND P0, PT, R0, RZ, P1 ;  /* 0x000000ff0000720c */ /* 0x000fda0000f04270 */
[----:B--2---:R-:W-:Y:S05]  /*e600*/  @!P0 BRA `(.L_x_53) ;  /* 0x0000000000048947 */ /* 0x004fea0003800000 */
[----:B------:R2:W5:Y:S02]  /*e610*/  LDG.E.LTC128B.U16 R157, desc[UR36][R14.64+0x32] ;  /* 0x000032240e9d7981 */ /* 0x000564000c1e1520 */
.L_x_53:
[----:B------:R-:W-:Y:S05]  /*e620*/  BSYNC B1 ;  /* 0x0000000000017941 */ /* 0x000fea0003800000 */
.L_x_52:
        /* <DEDUP_REMOVED lines=10> */
.L_x_55:
[----:B------:R-:W-:Y:S05]  /*e6d0*/  BSYNC B1 ;  /* 0x0000000000017941 */ /* 0x000fea0003800000 */
.L_x_54:
        /* <DEDUP_REMOVED lines=10> */
.L_x_57:
[----:B------:R-:W-:Y:S05]  /*e780*/  BSYNC B1 ;  /* 0x0000000000017941 */ /* 0x000fea0003800000 */
.L_x_56:
        /* <DEDUP_REMOVED lines=13> */
.L_x_59:
[----:B------:R-:W-:Y:S05]  /*e860*/  BSYNC B1 ;  /* 0x0000000000017941 */ /* 0x000fea0003800000 */
.L_x_58:
        /* <DEDUP_REMOVED lines=13> */
.L_x_61:
[----:B------:R-:W-:Y:S05]  /*e940*/  BSYNC B1 ;  /* 0x0000000000017941 */ /* 0x000fea0003800000 */
.L_x_60:
        /* <DEDUP_REMOVED lines=10> */
.L_x_63:
[----:B------:R-:W-:Y:S05]  /*e9f0*/  BSYNC B1 ;  /* 0x0000000000017941 */ /* 0x000fea0003800000 */
.L_x_62:
        /* <DEDUP_REMOVED lines=10> */
.L_x_65:
[----:B------:R-:W-:Y:S05]  /*eaa0*/  BSYNC B1 ;  /* 0x0000000000017941 */ /* 0x000fea0003800000 */
.L_x_64:
        /* <DEDUP_REMOVED lines=13> */
.L_x_67:
[----:B------:R-:W-:Y:S05]  /*eb80*/  BSYNC B1 ;  /* 0x0000000000017941 */ /* 0x000fea0003800000 */
.L_x_66:
        /* <DEDUP_REMOVED lines=13> */
.L_x_69:
[----:B------:R-:W-:Y:S05]  /*ec60*/  BSYNC B1 ;  /* 0x0000000000017941 */ /* 0x000fea0003800000 */
.L_x_68:
        /* <DEDUP_REMOVED lines=10> */
.L_x_71:
[----:B------:R-:W-:Y:S05]  /*ed10*/  BSYNC B1 ;  /* 0x0000000000017941 */ /* 0x000fea0003800000 */
.L_x_70:
[----:B------:R-:W2:Y:S01]  /*ed20*/  LDL.LU R164, [R1+0x458] ;  /* 0x0004580001a47983 */ /* 0x000ea20000300800 */
[----:B-----5:R-:W-:Y:S01]  /*ed30*/  HADD2.F32 R163, -RZ, R157.H0_H0 ;  /* 0x2000009dffa37230 */ /* 0x020fe20000004100 */
[----:B------:R-:W-:Y:S04]  /*ed40*/  BSSY B1, `(.L_x_72) ;  /* 0x0000009000017945 */ /* 0x000fe80003800000 */
[----:B------:R-:W-:-:S04]  /*ed50*/  FMUL R163, R163, R16 ;  /* 0x00000010a3a37220 */ /* 0x000fc80000400000 */
[----:B--2---:R-:W-:-:S05]  /*ed60*/  FFMA R163, R164, R2, R163 ;  /* 0x00000002a4a37223 */ /* 0x004fca00000000a3 */
[----:B------:R-:W-:-:S05]  /*ed70*/  F2FP.F16.F32.PACK_AB R163, RZ, R163 ;  /* 0x000000a3ffa3723e */ /* 0x000fca00000000ff */
[----:B------:R2:W-:Y:S01]  /*ed80*/  @P0 STG.E.U16 desc[UR36][R6.64+0x50], R163 ;  /* 0x000050a306000986 */ /* 0x0005e2000c101524 */
[----:B------:R-:W-:Y:S02]  /*ed90*/  ISETP.GT.AND P0, PT, R0, 0x8, P1 ;  /* 0x000000080000780c */ /* 0x000fe40000f04270 */
[----:B--2---:R-:W-:-:S11]  /*eda0*/  PRMT R163, R157, 0x7610, R163 ;  /* 0x000076109da37816 */ /* 0x004fd600000000a3 */
[----:B------:R-:W-:Y:S05]  /*edb0*/  @!P0 BRA `(.L_x_73) ;  /* 0x0000000000048947 */ /* 0x000fea0003800000 */
[----:B------:R2:W5:Y:S02]  /*edc0*/  LDG.E.LTC128B.U16 R163, desc[UR36][R12.64+0x52] ;  /* 0x000052240ca37981 */ /* 0x000564000c1e1520 */
.L_x_73:
[----:B------:R-:W-:Y:S05]  /*edd0*/  BSYNC B1 ;  /* 0x0000000000017941 */ /* 0x000fea0003800000 */
.L_x_72:
        /* <DEDUP_REMOVED lines=9> */
[----:B------:R3:W-:Y:S02]  /*ee70*/  @P0 STG.E.U16 desc[UR36][R6.64+0x52], R157 ;  /* 0x0000529d06000986 */ /* 0x0007e4000c101524 */
[----:B---3--:R-:W-:-:S05]  /*ee80*/  IADD3 R157, P0, R10, 0x80, RZ ;  /* 0x000000800a9d7810 */ /* 0x008fca0007f1e0ff */
[----:B------:R-:W-:Y:S02]  /*ee90*/  IMAD.X R10, RZ, RZ, R11, P0 ;  /* 0x000000ffff0a7224 */ /* 0x000fe400000e060b */
[----:B------:R-:W-:-:S04]  /*eea0*/  IMAD.WIDE.U32 R164, R157, R8, R160 ;  /* 0x000000089da47225 */ /* 0x000fc800078e00a0 */
[----:B------:R-:W-:-:S04]  /*eeb0*/  IMAD R10, R10, R8, RZ ;  /* 0x000000080a0a7224 */ /* 0x000fc800078e02ff */
[C---:B------:R-:W-:Y:S02]  /*eec0*/  IMAD R159, R157.reuse, R9, R10 ;  /* 0x000000099d9f7224 */ /* 0x040fe400078e020a */
[----:B------:R-:W-:-:S04]  /*eed0*/  IMAD.WIDE.U32 R10, R157, R8, R154 ;  /* 0x000000089d0a7225 */ /* 0x000fc800078e009a */
[----:B------:R-:W-:Y:S01]  /*eee0*/  IMAD.IADD R9, R11, 0x1, R159 ;  /* 0x000000010b097824 */ /* 0x000fe200078e029f */
[----:B------:R-:W-:Y:S01]  /*eef0*/  LEA R166, P0, R10, R22, 0x1 ;  /* 0x000000160aa67211 */ /* 0x000fe200078008ff */
[----:B------:R-:W-:-:S03]  /*ef00*/  IMAD.IADD R154, R159, 0x1, R165 ;  /* 0x000000019f9a7824 */ /* 0x000fc600078e02a5 */
[----:B------:R-:W-:Y:S01]  /*ef10*/  LEA.HI.X R167, R10, R23, R9, 0x1, P0 ;  /* 0x000000170aa77211 */ /* 0x000fe200000f0c09 */
[----:B------:R-:W-:Y:S01]  /*ef20*/  IMAD.WIDE.U32 R8, R157, R8, R152 ;  /* 0x000000089d087225 */ /* 0x000fe200078e0098 */
[----:B------:R-:W-:-:S03]  /*ef30*/  IADD3 R160, P0, R152, R164, RZ ;  /* 0x000000a498a07210 */ /* 0x000fc60007f1e0ff */
[----:B------:R-:W-:Y:S02]  /*ef40*/  IMAD.IADD R9, R159, 0x1, R9 ;  /* 0x000000019f097824 */ /* 0x000fe400078e0209 */
[----:B------:R-:W-:Y:S02]  /*ef50*/  IMAD.X R161, R153, 0x1, R154, P0 ;  /* 0x0000000199a17824 */ /* 0x000fe400000e069a */
[----:B------:R-:W-:-:S04]  /*ef60*/  IMAD.WIDE.U32 R8, R19, R156, R8 ;  /* 0x0000009c13087225 */ /* 0x000fc800078e0008 */
[----:B------:R-:W-:Y:S01]  /*ef70*/  IMAD.IADD R9, R162, 0x1, R9 ;  /* 0x00000001a2097824 */ /* 0x000fe200078e0209 */
[C---:B------:R-:W-:Y:S01]  /*ef80*/  LEA R10, P0, R8.reuse, R22, 0x1 ;  /* 0x00000016080a7211 */ /* 0x040fe200078008ff */
[----:B------:R-:W-:Y:S01]  /*ef90*/  IMAD.WIDE.U32 R156, R19, R156, R160 ;  /* 0x0000009c139c7225 */ /* 0x000fe200078e00a0 */
[----:B------:R-:W-:Y:S02]  /*efa0*/  PRMT R19, R163, 0x7610, R19 ;  /* 0x00007610a3137816 */ /* 0x000fe40000000013 */
[----:B------:R-:W-:Y:S01]  /*efb0*/  LEA.HI.X R11, R8, R23, R9, 0x1, P0 ;  /* 0x00000017080b7211 */ /* 0x000fe200000f0c09 */
[----:B------:R-:W-:Y:S01]  /*efc0*/  IMAD.IADD R162, R162, 0x1, R157 ;  /* 0x00000001a2a27824 */ /* 0x000fe200078e029d */
[----:B------:R-:W-:-:S04]  /*efd0*/  LEA R8, P0, R156, R22, 0x1 ;  /* 0x000000169c087211 */ /* 0x000fc800078008ff */
[----:B------:R-:W-:Y:S02]  /*efe0*/  LEA.HI.X R9, R156, R23, R162, 0x1, P0 ;  /* 0x000000179c097211 */ /* 0x000fe400000f0ca2 */
[----:B------:R-:W-:-:S05]  /*eff0*/  IADD3 R158, P0, R158, R164, RZ ;  /* 0x000000a49e9e7210 */ /* 0x000fca0007f1e0ff */
[----:B------:R-:W-:Y:S01]  /*f000*/  IMAD.X R154, R154, 0x1, R155, P0 ;  /* 0x000000019a9a7824 */ /* 0x000fe200000e069b */
[----:B------:R-:W-:-:S04]  /*f010*/  LEA R152, P0, R158, R22, 0x1 ;  /* 0x000000169e987211 */ /* 0x000fc800078008ff */
[----:B------:R-:W-:Y:S02]  /*f020*/  LEA.HI.X R153, R158, R23, R154, 0x1, P0 ;  /* 0x000000179e997211 */ /* 0x000fe400000f0c9a */
[----:B------:R-:W-:-:S13]  /*f030*/  ISETP.GT.AND P0, PT, R0, RZ, P2 ;  /* 0x000000ff0000720c */ /* 0x000fda0001704270 */
[----:B------:R-:W-:Y:S05]  /*f040*/  @!P0 BRA `(.L_x_75) ;  /* 0x0000000000048947 */ /* 0x000fea0003800000 */
[----:B------:R3:W5:Y:S02]  /*f050*/  LDG.E.LTC128B.U16 R19, desc[UR36][R14.64+0x60] ;  /* 0x000060240e137981 */ /* 0x000764000c1e1520 */
.L_x_75:
[----:B------:R-:W-:Y:S05]  /*f060*/  BSYNC B1 ;  /* 0x0000000000017941 */ /* 0x000fea0003800000 */
.L_x_74:
        /* <DEDUP_REMOVED lines=13> */
.L_x_77:
[----:B------:R-:W-:Y:S05]  /*f140*/  BSYNC B1 ;  /* 0x0000000000017941 */ /* 0x000fea0003800000 */
.L_x_76:
        /* <DEDUP_REMOVED lines=10> */
.L_x_79:
[----:B------:R-:W-:Y:S05]  /*f1f0*/  BSYNC B1 ;  /* 0x0000000000017941 */ /* 0x000fea0003800000 */
.L_x_78:
        /* <DEDUP_REMOVED lines=10> */
.L_x_81:
[----:B------:R-:W-:Y:S05]  /*f2a0*/  BSYNC B1 ;  /* 0x0000000000017941 */ /* 0x000fea0003800000 */
.L_x_80:
        /* <DEDUP_REMOVED lines=13> */
.L_x_83:
[----:B------:R-:W-:Y:S05]  /*f380*/  BSYNC B1 ;  /* 0x0000000000017941 */ /* 0x000fea0003800000 */
.L_x_82:
        /* <DEDUP_REMOVED lines=13> */
.L_x_85:
[----:B------:R-:W-:Y:S05]  /*f460*/  BSYNC B1 ;  /* 0x0000000000017941 */ /* 0x000fea0003800000 */
.L_x_84:
        /* <DEDUP_REMOVED lines=10> */
.L_x_87:
[----:B------:R-:W-:Y:S05]  /*f510*/  BSYNC B1 ;  /* 0x0000000000017941 */ /* 0x000fea0003800000 */
.L_x_86:
        /* <DEDUP_REMOVED lines=10> */
.L_x_89:
[----:B------:R-:W-:Y:S05]  /*f5c0*/  BSYNC B1 ;  /* 0x0000000000017941 */ /* 0x000fea0003800000 */
.L_x_88:
        /* <DEDUP_REMOVED lines=13> */
.L_x_91:
[----:B------:R-:W-:Y:S05]  /*f6a0*/  BSYNC B1 ;  /* 0x0000000000017941 */ /* 0x000fea0003800000 */
.L_x_90:
        /* <DEDUP_REMOVED lines=13> */
.L_x_93:
[----:B------:R-:W-:Y:S05]  /*f780*/  BSYNC B1 ;  /* 0x0000000000017941 */ /* 0x000fea0003800000 */
.L_x_92:
        /* <DEDUP_REMOVED lines=10> */
.L_x_95:
[----:B------:R-:W-:Y:S05]  /*f830*/  BSYNC B1 ;  /* 0x0000000000017941 */ /* 0x000fea0003800000 */
.L_x_94:
        /* <DEDUP_REMOVED lines=10> */
.L_x_97:
[----:B------:R-:W-:Y:S05]  /*f8e0*/  BSYNC B1 ;  /* 0x0000000000017941 */ /* 0x000fea0003800000 */
.L_x_96:
        /* <DEDUP_REMOVED lines=13> */
.L_x_99:
[----:B------:R-:W-:Y:S05]  /*f9c0*/  BSYNC B1 ;  /* 0x0000000000017941 */ /* 0x000fea0003800000 */
.L_x_98:
        /* <DEDUP_REMOVED lines=13> */
.L_x_101:
[----:B------:R-:W-:Y:S05]  /*faa0*/  BSYNC B1 ;  /* 0x0000000000017941 */ /* 0x000fea0003800000 */
.L_x_100:
        /* <DEDUP_REMOVED lines=10> */
.L_x_103:
[----:B------:R-:W-:Y:S05]  /*fb50*/  BSYNC B1 ;  /* 0x0000000000017941 */ /* 0x000fea0003800000 */
.L_x_102:
        /* <DEDUP_REMOVED lines=10> */
.L_x_105:
[----:B------:R-:W-:Y:S05]  /*fc00*/  BSYNC B1 ;  /* 0x0000000000017941 */ /* 0x000fea0003800000 */
.L_x_104:
        /* <DEDUP_REMOVED lines=13> */
.L_x_107:
[----:B------:R-:W-:Y:S05]  /*fce0*/  BSYNC B1 ;  /* 0x0000000000017941 */ /* 0x000fea0003800000 */
.L_x_106:
        /* <DEDUP_REMOVED lines=13> */
.L_x_109:
[----:B------:R-:W-:Y:S05]  /*fdc0*/  BSYNC B1 ;  /* 0x0000000000017941 */ /* 0x000fea0003800000 */
.L_x_108:
        /* <DEDUP_REMOVED lines=10> */
.L_x_111:
[----:B------:R-:W-:Y:S05]  /*fe70*/  BSYNC B1 ;  /* 0x0000000000017941 */ /* 0x000fea0003800000 */
.L_x_110:
        /* <DEDUP_REMOVED lines=10> */
.L_x_113:
[----:B------:R-:W-:Y:S05]  /*ff20*/  BSYNC B1 ;  /* 0x0000000000017941 */ /* 0x000fea0003800000 */
.L_x_112:
        /* <DEDUP_REMOVED lines=13> */
.L_x_115:
[----:B------:R-:W-:Y:S05]  /*10000*/  BSYNC B1 ;  /* 0x0000000000017941 */ /* 0x000fea0003800000 */
.L_x_114:
        /* <DEDUP_REMOVED lines=13> */
.L_x_117:
[----:B------:R-:W-:Y:S05]  /*100e0*/  BSYNC B1 ;  /* 0x0000000000017941 */ /* 0x000fea0003800000 */
.L_x_116:
        /* <DEDUP_REMOVED lines=10> */
.L_x_119:
[----:B------:R-:W-:Y:S05]  /*10190*/  BSYNC B1 ;  /* 0x0000000000017941 */ /* 0x000fea0003800000 */
.L_x_118:
        /* <DEDUP_REMOVED lines=10> */
.L_x_121:
[----:B------:R-:W-:Y:S05]  /*10240*/  BSYNC B1 ;  /* 0x0000000000017941 */ /* 0x000fea0003800000 */
.L_x_120:
        /* <DEDUP_REMOVED lines=13> */
.L_x_123:
[----:B------:R-:W-:Y:S05]  /*10320*/  BSYNC B1 ;  /* 0x0000000000017941 */ /* 0x000fea0003800000 */
.L_x_122:
        /* <DEDUP_REMOVED lines=13> */
.L_x_125:
[----:B------:R-:W-:Y:S05]  /*10400*/  BSYNC B1 ;  /* 0x0000000000017941 */ /* 0x000fea0003800000 */
.L_x_124:
        /* <DEDUP_REMOVED lines=10> */
.L_x_127:
[----:B------:R-:W-:Y:S05]  /*104b0*/  BSYNC B1 ;  /* 0x0000000000017941 */ /* 0x000fea0003800000 */
.L_x_126:
        /* <DEDUP_REMOVED lines=10> */
.L_x_129:
[----:B------:R-:W-:Y:S05]  /*10560*/  BSYNC B1 ;  /* 0x0000000000017941 */ /* 0x000fea0003800000 */
.L_x_128:
        /* <DEDUP_REMOVED lines=13> */
.L_x_131:
[----:B------:R-:W-:Y:S05]  /*10640*/  BSYNC B1 ;  /* 0x0000000000017941 */ /* 0x000fea0003800000 */
.L_x_130:
        /* <DEDUP_REMOVED lines=13> */
.L_x_133:
[----:B------:R-:W-:Y:S05]  /*10720*/  BSYNC B1 ;  /* 0x0000000000017941 */ /* 0x000fea0003800000 */
.L_x_132:
        /* <DEDUP_REMOVED lines=10> */
.L_x_135:
[----:B------:R-:W-:Y:S05]  /*107d0*/  BSYNC B1 ;  /* 0x0000000000017941 */ /* 0x000fea0003800000 */
.L_x_134:
        /* <DEDUP_REMOVED lines=10> */
.L_x_137:
[----:B------:R-:W-:Y:S05]  /*10880*/  BSYNC B1 ;  /* 0x0000000000017941 */ /* 0x000fea0003800000 */
.L_x_136:
        /* <DEDUP_REMOVED lines=13> */
.L_x_139:
[----:B------:R-:W-:Y:S05]  /*10960*/  BSYNC B1 ;  /* 0x0000000000017941 */ /* 0x000fea0003800000 */
.L_x_138:
        /* <DEDUP_REMOVED lines=13> */
.L_x_141:
[----:B------:R-:W-:Y:S05]  /*10a40*/  BSYNC B1 ;  /* 0x0000000000017941 */ /* 0x000fea0003800000 */
.L_x_140:
        /* <DEDUP_REMOVED lines=10> */
.L_x_143:
[----:B------:R-:W-:Y:S05]  /*10af0*/  BSYNC B1 ;  /* 0x0000000000017941 */ /* 0x000fea0003800000 */
.L_x_142:
        /* <DEDUP_REMOVED lines=10> */
.L_x_145:
[----:B------:R-:W-:Y:S05]  /*10ba0*/  BSYNC B1 ;  /* 0x0000000000017941 */ /* 0x000fea0003800000 */
.L_x_144:
        /* <DEDUP_REMOVED lines=13> */
.L_x_147:
[----:B------:R-:W-:Y:S05]  /*10c80*/  BSYNC B1 ;  /* 0x0000000000017941 */ /* 0x000fea0003800000 */
.L_x_146:
        /* <DEDUP_REMOVED lines=13> */
.L_x_149:
[----:B------:R-:W-:Y:S05]  /*10d60*/  BSYNC B1 ;  /* 0x0000000000017941 */ /* 0x000fea0003800000 */
.L_x_148:
        /* <DEDUP_REMOVED lines=10> */
.L_x_151:
[----:B------:R-:W-:Y:S05]  /*10e10*/  BSYNC B1 ;  /* 0x0000000000017941 */ /* 0x000fea0003800000 */
.L_x_150:
        /* <DEDUP_REMOVED lines=10> */
.L_x_153:
[----:B------:R-:W-:Y:S05]  /*10ec0*/  BSYNC B1 ;  /* 0x0000000000017941 */ /* 0x000fea0003800000 */
.L_x_152:
        /* <DEDUP_REMOVED lines=13> */
.L_x_155:
[----:B------:R-:W-:Y:S05]  /*10fa0*/  BSYNC B1 ;  /* 0x0000000000017941 */ /* 0x000fea0003800000 */
.L_x_154:
        /* <DEDUP_REMOVED lines=13> */
.L_x_157:
[----:B------:R-:W-:Y:S05]  /*11080*/  BSYNC B1 ;  /* 0x0000000000017941 */ /* 0x000fea0003800000 */
.L_x_156:
        /* <DEDUP_REMOVED lines=10> */
.L_x_159:
[----:B------:R-:W-:Y:S05]  /*11130*/  BSYNC B1 ;  /* 0x0000000000017941 */ /* 0x000fea0003800000 */
.L_x_158:
        /* <DEDUP_REMOVED lines=10> */
.L_x_161:
[----:B------:R-:W-:Y:S05]  /*111e0*/  BSYNC B1 ;  /* 0x0000000000017941 */ /* 0x000fea0003800000 */
.L_x_160:
        /* <DEDUP_REMOVED lines=13> */
.L_x_163:
[----:B------:R-:W-:Y:S05]  /*112c0*/  BSYNC B1 ;  /* 0x0000000000017941 */ /* 0x000fea0003800000 */
.L_x_162:
        /* <DEDUP_REMOVED lines=13> */
.L_x_165:
[----:B------:R-:W-:Y:S05]  /*113a0*/  BSYNC B1 ;  /* 0x0000000000017941 */ /* 0x000fea0003800000 */
.L_x_164:
        /* <DEDUP_REMOVED lines=10> */
.L_x_167:
[----:B------:R-:W-:Y:S05]  /*11450*/  BSYNC B1 ;  /* 0x0000000000017941 */ /* 0x000fea0003800000 */
.L_x_166:
        /* <DEDUP_REMOVED lines=10> */
.L_x_169:
[----:B------:R-:W-:Y:S05]  /*11500*/  BSYNC B1 ;  /* 0x0000000000017941 */ /* 0x000fea0003800000 */
.L_x_168:
        /* <DEDUP_REMOVED lines=13> */
.L_x_171:
[----:B------:R-:W-:Y:S05]  /*115e0*/  BSYNC B1 ;  /* 0x0000000000017941 */ /* 0x000fea0003800000 */
.L_x_170:
        /* <DEDUP_REMOVED lines=13> */
.L_x_173:
[----:B------:R-:W-:Y:S05]  /*116c0*/  BSYNC B1 ;  /* 0x0000000000017941 */ /* 0x000fea0003800000 */
.L_x_172:
        /* <DEDUP_REMOVED lines=10> */
.L_x_175:
[----:B------:R-:W-:Y:S05]  /*11770*/  BSYNC B1 ;  /* 0x0000000000017941 */ /* 0x000fea0003800000 */
.L_x_174:
        /* <DEDUP_REMOVED lines=10> */
.L_x_177:
[----:B------:R-:W-:Y:S05]  /*11820*/  BSYNC B1 ;  /* 0x0000000000017941 */ /* 0x000fea0003800000 */
.L_x_176:
        /* <DEDUP_REMOVED lines=13> */
.L_x_179:
[----:B------:R-:W-:Y:S05]  /*11900*/  BSYNC B1 ;  /* 0x0000000000017941 */ /* 0x000fea0003800000 */
.L_x_178:
        /* <DEDUP_REMOVED lines=13> */
.L_x_181:
[----:B------:R-:W-:Y:S05]  /*119e0*/  BSYNC B1 ;  /* 0x0000000000017941 */ /* 0x000fea0003800000 */
.L_x_180:
        /* <DEDUP_REMOVED lines=10> */
.L_x_183:
[----:B------:R-:W-:Y:S05]  /*11a90*/  BSYNC B1 ;  /* 0x0000000000017941 */ /* 0x000fea0003800000 */
.L_x_182:
        /* <DEDUP_REMOVED lines=10> */
.L_x_185:
[----:B------:R-:W-:Y:S05]  /*11b40*/  BSYNC B1 ;  /* 0x0000000000017941 */ /* 0x000fea0003800000 */
.L_x_184:
        /* <DEDUP_REMOVED lines=13> */
.L_x_187:
[----:B------:R-:W-:Y:S05]  /*11c20*/  BSYNC B1 ;  /* 0x0000000000017941 */ /* 0x000fea0003800000 */
.L_x_186:
        /* <DEDUP_REMOVED lines=13> */
.L_x_189:
[----:B------:R-:W-:Y:S05]  /*11d00*/  BSYNC B1 ;  /* 0x0000000000017941 */ /* 0x000fea0003800000 */
.L_x_188:
        /* <DEDUP_REMOVED lines=10> */
.L_x_191:
[----:B------:R-:W-:Y:S05]  /*11db0*/  BSYNC B1 ;  /* 0x0000000000017941 */ /* 0x000fea0003800000 */
.L_x_190:
        /* <DEDUP_REMOVED lines=10> */
.L_x_193:
[----:B------:R-:W-:Y:S05]  /*11e60*/  BSYNC B1 ;  /* 0x0000000000017941 */ /* 0x000fea0003800000 */
.L_x_192:
        /* <DEDUP_REMOVED lines=13> */
.L_x_195:
[----:B------:R-:W-:Y:S05]  /*11f40*/  BSYNC B1 ;  /* 0x0000000000017941 */ /* 0x000fea0003800000 */
.L_x_194:
        /* <DEDUP_REMOVED lines=13> */
.L_x_197:
[----:B------:R-:W-:Y:S05]  /*12020*/  BSYNC B1 ;  /* 0x0000000000017941 */ /* 0x000fea0003800000 */
.L_x_196:
        /* <DEDUP_REMOVED lines=10> */
.L_x_199:
[----:B------:R-:W-:Y:S05]  /*120d0*/  BSYNC B1 ;  /* 0x0000000000017941 */ /* 0x000fea0003800000 */
.L_x_198:
        /* <DEDUP_REMOVED lines=10> */
.L_x_201:
[----:B------:R-:W-:Y:S05]  /*12180*/  BSYNC B1 ;  /* 0x0000000000017941 */ /* 0x000fea0003800000 */
.L_x_200:
        /* <DEDUP_REMOVED lines=13> */
.L_x_203:
[----:B------:R-:W-:Y:S05]  /*12260*/  BSYNC B1 ;  /* 0x0000000000017941 */ /* 0x000fea0003800000 */
.L_x_202:
        /* <DEDUP_REMOVED lines=13> */
.L_x_205:
[----:B------:R-:W-:Y:S05]  /*12340*/  BSYNC B1 ;  /* 0x0000000000017941 */ /* 0x000fea0003800000 */
.L_x_204:
        /* <DEDUP_REMOVED lines=10> */
.L_x_207:
[----:B------:R-:W-:Y:S05]  /*123f0*/  BSYNC B1 ;  /* 0x0000000000017941 */ /* 0x000fea0003800000 */
.L_x_206:
        /* <DEDUP_REMOVED lines=10> */
.L_x_209:
[----:B------:R-:W-:Y:S05]  /*124a0*/  BSYNC B1 ;  /* 0x0000000000017941 */ /* 0x000fea0003800000 */
.L_x_208:
        /* <DEDUP_REMOVED lines=13> */
.L_x_211:
[----:B------:R-:W-:Y:S05]  /*12580*/  BSYNC B1 ;  /* 0x0000000000017941 */ /* 0x000fea0003800000 */
.L_x_210:
        /* <DEDUP_REMOVED lines=13> */
.L_x_213:
[----:B------:R-:W-:Y:S05]  /*12660*/  BSYNC B1 ;  /* 0x0000000000017941 */ /* 0x000fea0003800000 */
.L_x_212:
        /* <DEDUP_REMOVED lines=10> */
.L_x_215:
[----:B------:R-:W-:Y:S05]  /*12710*/  BSYNC B1 ;  /* 0x0000000000017941 */ /* 0x000fea0003800000 */
.L_x_214:
        /* <DEDUP_REMOVED lines=10> */
.L_x_217:
[----:B------:R-:W-:Y:S05]  /*127c0*/  BSYNC B1 ;  /* 0x0000000000017941 */ /* 0x000fea0003800000 */
.L_x_216:
        /* <DEDUP_REMOVED lines=13> */
.L_x_219:
[----:B------:R-:W-:Y:S05]  /*128a0*/  BSYNC B1 ;  /* 0x0000000000017941 */ /* 0x000fea0003800000 */
.L_x_218:
        /* <DEDUP_REMOVED lines=13> */
.L_x_221:
[----:B------:R-:W-:Y:S05]  /*12980*/  BSYNC B1 ;  /* 0x0000000000017941 */ /* 0x000fea0003800000 */
.L_x_220:
        /* <DEDUP_REMOVED lines=10> */
.L_x_223:
[----:B------:R-:W-:Y:S05]  /*12a30*/  BSYNC B1 ;  /* 0x0000000000017941 */ /* 0x000fea0003800000 */
.L_x_222:
        /* <DEDUP_REMOVED lines=10> */
.L_x_225:
[----:B------:R-:W-:Y:S05]  /*12ae0*/  BSYNC B1 ;  /* 0x0000000000017941 */ /* 0x000fea0003800000 */
.L_x_224:
        /* <DEDUP_REMOVED lines=13> */
.L_x_227:
[----:B------:R-:W-:Y:S05]  /*12bc0*/  BSYNC B1 ;  /* 0x0000000000017941 */ /* 0x000fea0003800000 */
.L_x_226:
        /* <DEDUP_REMOVED lines=13> */
.L_x_229:
[----:B------:R-:W-:Y:S05]  /*12ca0*/  BSYNC B1 ;  /* 0x0000000000017941 */ /* 0x000fea0003800000 */
.L_x_228:
        /* <DEDUP_REMOVED lines=10> */
.L_x_231:
[----:B------:R-:W-:Y:S05]  /*12d50*/  BSYNC B1 ;  /* 0x0000000000017941 */ /* 0x000fea0003800000 */
.L_x_230:
        /* <DEDUP_REMOVED lines=10> */
.L_x_233:
[----:B------:R-:W-:Y:S05]  /*12e00*/  BSYNC B1 ;  /* 0x0000000000017941 */ /* 0x000fea0003800000 */
.L_x_232:
        /* <DEDUP_REMOVED lines=13> */
.L_x_235:
[----:B------:R-:W-:Y:S05]  /*12ee0*/  BSYNC B1 ;  /* 0x0000000000017941 */ /* 0x000fea0003800000 */
.L_x_234:
        /* <DEDUP_REMOVED lines=13> */
.L_x_237:
[----:B------:R-:W-:Y:S05]  /*12fc0*/  BSYNC B1 ;  /* 0x0000000000017941 */ /* 0x000fea0003800000 */
.L_x_236:
        /* <DEDUP_REMOVED lines=10> */
.L_x_239:
[----:B------:R-:W-:Y:S05]  /*13070*/  BSYNC B1 ;  /* 0x0000000000017941 */ /* 0x000fea0003800000 */
.L_x_238:
        /* <DEDUP_REMOVED lines=10> */
.L_x_241:
[----:B------:R-:W-:Y:S05]  /*13120*/  BSYNC B1 ;  /* 0x0000000000017941 */ /* 0x000fea0003800000 */
.L_x_240:
        /* <DEDUP_REMOVED lines=13> */
.L_x_243:
[----:B------:R-:W-:Y:S05]  /*13200*/  BSYNC B1 ;  /* 0x0000000000017941 */ /* 0x000fea0003800000 */
.L_x_242:
        /* <DEDUP_REMOVED lines=13> */
.L_x_245:
[----:B------:R-:W-:Y:S05]  /*132e0*/  BSYNC B1 ;  /* 0x0000000000017941 */ /* 0x000fea0003800000 */
.L_x_244:
        /* <DEDUP_REMOVED lines=10> */
.L_x_247:
[----:B------:R-:W-:Y:S05]  /*13390*/  BSYNC B1 ;  /* 0x0000000000017941 */ /* 0x000fea0003800000 */
.L_x_246:
        /* <DEDUP_REMOVED lines=10> */
.L_x_249:
[----:B------:R-:W-:Y:S05]  /*13440*/  BSYNC B1 ;  /* 0x0000000000017941 */ /* 0x000fea0003800000 */
.L_x_248:
        /* <DEDUP_REMOVED lines=13> */
.L_x_251:
[----:B------:R-:W-:Y:S05]  /*13520*/  BSYNC B1 ;  /* 0x0000000000017941 */ /* 0x000fea0003800000 */
.L_x_250:
        /* <DEDUP_REMOVED lines=13> */
.L_x_253:
[----:B------:R-:W-:Y:S05]  /*13600*/  BSYNC B1 ;  /* 0x0000000000017941 */ /* 0x000fea0003800000 */
.L_x_252:
        /* <DEDUP_REMOVED lines=10> */
.L_x_255:
[----:B------:R-:W-:Y:S05]  /*136b0*/  BSYNC B1 ;  /* 0x0000000000017941 */ /* 0x000fea0003800000 */
.L_x_254:
        /* <DEDUP_REMOVED lines=10> */
.L_x_257:
[----:B------:R-:W-:Y:S05]  /*13760*/  BSYNC B1 ;  /* 0x0000000000017941 */ /* 0x000fea0003800000 */
.L_x_256:
        /* <DEDUP_REMOVED lines=13> */
.L_x_259:
[----:B------:R-:W-:Y:S05]  /*13840*/  BSYNC B1 ;  /* 0x0000000000017941 */ /* 0x000fea0003800000 */
.L_x_258:
        /* <DEDUP_REMOVED lines=13> */
.L_x_261:
[----:B------:R-:W-:Y:S05]  /*13920*/  BSYNC B1 ;  /* 0x0000000000017941 */ /* 0x000fea0003800000 */
.L_x_260:
        /* <DEDUP_REMOVED lines=10> */
.L_x_263:
[----:B------:R-:W-:Y:S05]  /*139d0*/  BSYNC B1 ;  /* 0x0000000000017941 */ /* 0x000fea0003800000 */
.L_x_262:
        /* <DEDUP_REMOVED lines=10> */
.L_x_265:
[----:B------:R-:W-:Y:S05]  /*13a80*/  BSYNC B1 ;  /* 0x0000000000017941 */ /* 0x000fea0003800000 */
.L_x_264:
[----:B------:R-:W3:Y:S01]  /*13a90*/  LDL.LU R23, [R1+0x5dc] ;  /* 0x0005dc0001177983 */ /* 0x000ee20000300800 */
[----:B-----5:R-:W-:Y:S01]  /*13aa0*/  HADD2.F32 R22, -RZ, R19.H0_H0 ;  /* 0x20000013ff167230 */ /* 0x020fe20000004100 */
[----:B------:R-:W-:Y:S01]  /*13ab0*/  ISETP.GT.AND P3, PT, R3, 0xf0, PT ;  /* 0x000000f00300780c */ /* 0x000fe20003f64270 */
[----:B------:R-:W-:Y:S03]  /*13ac0*/  BSSY B1, `(.L_x_266) ;  /* 0x0000008000017945 */ /* 0x000fe60003800000 */
[----:B------:R-:W-:-:S04]  /*13ad0*/  FMUL R22, R22, R16 ;  /* 0x0000001016167220 */ /* 0x000fc80000400000 */
[----:B---3--:R-:W-:-:S05]  /*13ae0*/  FFMA R22, R23, R2, R22 ;  /* 0x0000000217167223 */ /* 0x008fca0000000016 */
[----:B------:R-:W-:-:S05]  /*13af0*/  F2FP.F16.F32.PACK_AB R22, RZ, R22 ;  /* 0x00000016ff16723e */ /* 0x000fca00000000ff */
[----:B------:R3:W-:Y:S01]  /*13b00*/  @P0 STG.E.U16 desc[UR36][R6.64+0x1d2], R22 ;  /* 0x0001d21606000986 */ /* 0x0007e2000c101524 */
[----:B------:R-:W-:-:S13]  /*13b10*/  ISETP.GT.AND P0, PT, R0, RZ, P3 ;  /* 0x000000ff0000720c */ /* 0x000fda0001f04270 */
[----:B---3--:R-:W-:Y:S05]  /*13b20*/  @!P0 BRA `(.L_x_267) ;  /* 0x0000000000048947 */ /* 0x008fea0003800000 */
[----:B------:R3:W5:Y:S02]  /*13b30*/  LDG.E.LTC128B.U16 R19, desc[UR36][R14.64+0x1e0] ;  /* 0x0001e0240e137981 */ /* 0x000764000c1e1520 */
.L_x_267:
[----:B------:R-:W-:Y:S05]  /*13b40*/  BSYNC B1 ;  /* 0x0000000000017941 */ /* 0x000fea0003800000 */
.L_x_266:
[----:B------:R-:W2:Y:S01]  /*13b50*/  LDL.LU R23, [R1+0x5e0] ;  /* 0x0005e00001177983 */ /* 0x000ea20000300800 */
[----:B-----5:R-:W-:Y:S01]  /*13b60*/  HADD2.F32 R22, -RZ, R19.H0_H0 ;  /* 0x20000013ff167230 */ /* 0x020fe20000004100 */
[----:B------:R-:W-:Y:S01]  /*13b70*/  ISETP.GT.AND P2, PT, R3, 0xf1, PT ;  /* 0x000000f10300780c */ /* 0x000fe20003f44270 */
[----:B------:R-:W-:Y:S03]  /*13b80*/  BSSY B1, `(.L_x_268) ;  /* 0x0000008000017945 */ /* 0x000fe60003800000 */
[----:B------:R-:W-:-:S04]  /*13b90*/  FMUL R22, R22, R16 ;  /* 0x0000001016167220 */ /* 0x000fc80000400000 */
[----:B--2---:R-:W-:-:S05]  /*13ba0*/  FFMA R22, R23, R2, R22 ;  /* 0x0000000217167223 */ /* 0x004fca0000000016 */
[----:B------:R-:W-:-:S05]  /*13bb0*/  F2FP.F16.F32.PACK_AB R22, RZ, R22 ;  /* 0x00000016ff16723e */ /* 0x000fca00000000ff */
[----:B------:R2:W-:Y:S01]  /*13bc0*/  @P0 STG.E.U16 desc[UR36][R4.64+0x1e0], R22 ;  /* 0x0001e01604000986 */ /* 0x0005e2000c101524 */
[----:B------:R-:W-:-:S13]  /*13bd0*/  ISETP.GT.AND P0, PT, R0, RZ, P2 ;  /* 0x000000ff0000720c */ /* 0x000fda0001704270 */
[----:B--2---:R-:W-:Y:S05]  /*13be0*/  @!P0 BRA `(.L_x_269) ;  /* 0x0000000000048947 */ /* 0x004fea0003800000 */
[----:B------:R2:W5:Y:S02]  /*13bf0*/  LDG.E.LTC128B.U16 R19, desc[UR36][R14.64+0x1e2] ;  /* 0x0001e2240e137981 */ /* 0x000564000c1e1520 */
.L_x_269:
[----:B------:R-:W-:Y:S05]  /*13c00*/  BSYNC B1 ;  /* 0x0000000000017941 */ /* 0x000fea0003800000 */
.L_x_268:
        /* <DEDUP_REMOVED lines=10> */
.L_x_271:
[----:B------:R-:W-:Y:S05]  /*13cb0*/  BSYNC B1 ;  /* 0x0000000000017941 */ /* 0x000fea0003800000 */
.L_x_270:
        /* <DEDUP_REMOVED lines=10> */
.L_x_273:
[----:B------:R-:W-:Y:S05]  /*13d60*/  BSYNC B1 ;  /* 0x0000000000017941 */ /* 0x000fea0003800000 */
.L_x_272:
        /* <DEDUP_REMOVED lines=11> */
.L_x_275:
[----:B------:R-:W-:Y:S05]  /*13e20*/  BSYNC B1 ;  /* 0x0000000000017941 */ /* 0x000fea0003800000 */
.L_x_274:
[----:B------:R-:W2:Y:S01]  /*13e30*/  LDL.LU R23, [R1+0x5f0] ;  /* 0x0005f00001177983 */ /* 0x000ea20000300800 */
[----:B-----5:R-:W-:Y:S01]  /*13e40*/  HADD2.F32 R22, -RZ, R19.H0_H0 ;  /* 0x20000013ff167230 */ /* 0x020fe20000004100 */
[----:B------:R-:W-:Y:S04]  /*13e50*/  BSSY B1, `(.L_x_276) ;  /* 0x0000009000017945 */ /* 0x000fe80003800000 */
[----:B------:R-:W-:-:S04]  /*13e60*/  FMUL R22, R22, R16 ;  /* 0x0000001016167220 */ /* 0x000fc80000400000 */
[----:B--2---:R-:W-:-:S05]  /*13e70*/  FFMA R22, R23, R2, R22 ;  /* 0x0000000217167223 */ /* 0x004fca0000000016 */
[----:B------:R-:W-:-:S05]  /*13e80*/  F2FP.F16.F32.PACK_AB R22, RZ, R22 ;  /* 0x00000016ff16723e */ /* 0x000fca00000000ff */
[----:B------:R2:W-:Y:S01]  /*13e90*/  @P0 STG.E.U16 desc[UR36][R4.64+0x1f0], R22 ;  /* 0x0001f01604000986 */ /* 0x0005e2000c101524 */
[----:B------:R-:W-:-:S04]  /*13ea0*/  ISETP.GT.AND P0, PT, R3, 0xf9, PT ;  /* 0x000000f90300780c */ /* 0x000fc80003f04270 */
[----:B------:R-:W-:-:S13]  /*13eb0*/  ISETP.GT.AND P4, PT, R0, RZ, P0 ;  /* 0x000000ff0000720c */ /* 0x000fda0000784270 */
[----:B--2---:R-:W-:Y:S05]  /*13ec0*/  @!P4 BRA `(.L_x_277) ;  /* 0x000000000004c947 */ /* 0x004fea0003800000 */
[----:B------:R2:W5:Y:S02]  /*13ed0*/  LDG.E.LTC128B.U16 R19, desc[UR36][R14.64+0x1f2] ;  /* 0x0001f2240e137981 */ /* 0x000564000c1e1520 */
.L_x_277:
[----:B------:R-:W-:Y:S05]  /*13ee0*/  BSYNC B1 ;  /* 0x0000000000017941 */ /* 0x000fea0003800000 */
.L_x_276:
        /* <DEDUP_REMOVED lines=10> */
.L_x_279:
[----:B------:R-:W-:Y:S05]  /*13f90*/  BSYNC B1 ;  /* 0x0000000000017941 */ /* 0x000fea0003800000 */
.L_x_278:
        /* <DEDUP_REMOVED lines=10> */
.L_x_281:
[----:B------:R-:W-:Y:S05]  /*14040*/  BSYNC B1 ;  /* 0x0000000000017941 */ /* 0x000fea0003800000 */
.L_x_280:
[----:B------:R-:W3:Y:S01]  /*14050*/  LDL.LU R154, [R1+0x5fc] ;  /* 0x0005fc00019a7983 */ /* 0x000ee20000300800 */
[----:B-----5:R-:W-:Y:S01]  /*14060*/  HADD2.F32 R22, -RZ, R19.H0_H0 ;  /* 0x20000013ff167230 */ /* 0x020fe20000004100 */
[----:B------:R-:W-:Y:S02]  /*14070*/  SHF.L.U64.HI R155, R20, 0x8, R21 ;  /* 0x00000008149b7819 */ /* 0x000fe40000010215 */
[----:B------:R-:W4:Y:S02]  /*14080*/  LDL.LU R23, [R1+0x200] ;  /* 0x0002000001177983 */ /* 0x000f240000300800 */
[----:B------:R-:W-:-:S04]  /*14090*/  FMUL R22, R22, R16 ;  /* 0x0000001016167220 */ /* 0x000fc80000400000 */
[----:B---3--:R-:W-:Y:S01]  /*140a0*/  FFMA R22, R154, R2, R22 ;  /* 0x000000029a167223 */ /* 0x008fe20000000016 */
[----:B------:R-:W-:-:S04]  /*140b0*/  IMAD.SHL.U32 R154, R20, 0x100, RZ ;  /* 0x00000100149a7824 */ /* 0x000fc800078e00ff */
[----:B------:R-:W-:-:S05]  /*140c0*/  F2FP.F16.F32.PACK_AB R22, RZ, R22 ;  /* 0x00000016ff16723e */ /* 0x000fca00000000ff */
[----:B------:R3:W-:Y:S01]  /*140d0*/  @P4 STG.E.U16 desc[UR36][R6.64+0x1f2], R22 ;  /* 0x0001f21606004986 */ /* 0x0007e2000c101524 */
[----:B------:R-:W-:-:S05]  /*140e0*/  IADD3 R20, P4, R154, R4, RZ ;  /* 0x000000049a147210 */ /* 0x000fca0007f9e0ff */
[----:B------:R-:W-:Y:S01]  /*140f0*/  IMAD.X R21, R155, 0x1, R5, P4 ;  /* 0x000000019b157824 */ /* 0x000fe200020e0605 */
[----:B------:R-:W-:-:S13]  /*14100*/  ISETP.GT.AND P4, PT, R0, 0x80, P5 ;  /* 0x000000800000780c */ /* 0x000fda0002f84270 */
[----:B------:R-:W3:Y:S01]  /*14110*/  @P4 LDG.E.LTC128B.U16 R19, desc[UR36][R166.64] ;  /* 0x00000024a6134981 */ /* 0x000ee2000c1e1520 */
[----:B------:R-:W-:Y:S01]  /*14120*/  BSSY B1, `(.L_x_282) ;  /* 0x000000a000017945 */ /* 0x000fe20003800000 */
[----:B---3--:R-:W-:-:S05]  /*14130*/  HADD2.F32 R22, -RZ, R19.H0_H0 ;  /* 0x20000013ff167230 */ /* 0x008fca0000004100 */
[----:B------:R-:W-:-:S04]  /*14140*/  FMUL R22, R22, R16 ;  /* 0x0000001016167220 */ /* 0x000fc80000400000 */
[----:B----4-:R-:W-:-:S05]  /*14150*/  FFMA R22, R23, R2, R22 ;  /* 0x0000000217167223 */ /* 0x010fca0000000016 */
[----:B------:R-:W-:-:S05]  /*14160*/  F2FP.F16.F32.PACK_AB R22, RZ, R22 ;  /* 0x00000016ff16723e */ /* 0x000fca00000000ff */
[----:B------:R3:W-:Y:S01]  /*14170*/  @P4 STG.E.U16 desc[UR36][R20.64], R22 ;  /* 0x0000001614004986 */ /* 0x0007e2000c101524 */
[----:B------:R-:W-:-:S04]  /*14180*/  LOP3.LUT P4, RZ, R17, 0x2, RZ, 0xc0, !PT ;  /* 0x0000000211ff7812 */ /* 0x000fc8000788c0ff */
[----:B------:R-:W-:-:S13]  /*14190*/  ISETP.GT.AND P4, PT, R0, 0x80, P4 ;  /* 0x000000800000780c */ /* 0x000fda0002784270 */
[----:B---3--:R-:W-:Y:S05]  /*141a0*/  @!P4 BRA `(.L_x_283) ;  /* 0x000000000004c947 */ /* 0x008fea0003800000 */
[----:B------:R3:W5:Y:S02]  /*141b0*/  LDG.E.LTC128B.U16 R19, desc[UR36][R10.64+0x2] ;  /* 0x000002240a137981 */ /* 0x000764000c1e1520 */
.L_x_283:
[----:B------:R-:W-:Y:S05]  /*141c0*/  BSYNC B1 ;  /* 0x0000000000017941 */ /* 0x000fea0003800000 */
.L_x_282:
[----:B------:R-:W4:Y:S01]  /*141d0*/  LDL.LU R23, [R1+0x204] ;  /* 0x0002040001177983 */ /* 0x000f220000300800 */
[----:B-----5:R-:W-:Y:S01]  /*141e0*/  HADD2.F32 R22, -RZ, R19.H0_H0 ;  /* 0x20000013ff167230 */ /* 0x020fe20000004100 */
[----:B------:R-:W-:Y:S01]  /*141f0*/  ISETP.GT.AND P5, PT, R0, 0x88, P5 ;  /* 0x000000880000780c */ /* 0x000fe20002fa4270 */
[----:B------:R-:W-:Y:S03]  /*14200*/  BSSY B1, `(.L_x_284) ;  /* 0x0000009000017945 */ /* 0x000fe60003800000 */
[----:B------:R-:W-:-:S04]  /*14210*/  FMUL R22, R22, R16 ;  /* 0x0000001016167220 */ /* 0x000fc80000400000 */
[----:B----4-:R-:W-:-:S05]  /*14220*/  FFMA R22, R23, R2, R22 ;  /* 0x0000000217167223 */ /* 0x010fca0000000016 */
[----:B------:R-:W-:-:S05]  /*14230*/  F2FP.F16.F32.PACK_AB R22, RZ, R22 ;  /* 0x00000016ff16723e */ /* 0x000fca00000000ff */
[----:B------:R4:W-:Y:S02]  /*14240*/  @P4 STG.E.U16 desc[UR36][R20.64+0x2], R22 ;  /* 0x0000021614004986 */ /* 0x0009e4000c101524 */
[----:B----4-:R-:W-:-:S05]  /*14250*/  IADD3 R22, P4, R20, R168, RZ ;  /* 0x000000a814167210 */ /* 0x010fca0007f9e0ff */
[----:B------:R-:W-:Y:S01]  /*14260*/  IMAD.X R23, R21, 0x1, R169, P4 ;  /* 0x0000000115177824 */ /* 0x000fe200020e06a9 */
[----:B------:R-:W-:Y:S07]  /*14270*/  @!P5 BRA `(.L_x_285) ;  /* 0x000000000004d947 */ /* 0x000fee0003800000 */
[----:B------:R4:W5:Y:S02]  /*14280*/  LDG.E.LTC128B.U16 R19, desc[UR36][R152.64] ;  /* 0x0000002498137981 */ /* 0x000964000c1e1520 */
.L_x_285:
[----:B------:R-:W-:Y:S05]  /*14290*/  BSYNC B1 ;  /* 0x0000000000017941 */ /* 0x000fea0003800000 */
.L_x_284:
[----:B----4-:R-:W4:Y:S01]  /*142a0*/  LDL.LU R153, [R1+0x208] ;  /* 0x0002080001997983 */ /* 0x010f220000300800 */
[----:B-----5:R-:W-:Y:S01]  /*142b0*/  HADD2.F32 R152, -RZ, R19.H0_H0 ;  /* 0x20000013ff987230 */ /* 0x020fe20000004100 */
[----:B------:R-:W-:Y:S01]  /*142c0*/  LOP3.LUT P4, RZ, R17, 0x2, RZ, 0xc0, !PT ;  /* 0x0000000211ff7812 */ /* 0x000fe2000788c0ff */
[----:B------:R-:W-:Y:S03]  /*142d0*/  BSSY B1, `(.L_x_286) ;  /* 0x0000008000017945 */ /* 0x000fe60003800000 */
[----:B------:R-:W-:Y:S01]  /*142e0*/  FMUL R152, R152, R16 ;  /* 0x0000001098987220 */ /* 0x000fe20000400000 */
[----:B------:R-:W-:-:S03]  /*142f0*/  ISETP.GT.AND P4, PT, R0, 0x88, P4 ;  /* 0x000000880000780c */ /* 0x000fc60002784270 */
[----:B----4-:R-:W-:-:S05]  /*14300*/  FFMA R152, R153, R2, R152 ;  /* 0x0000000299987223 */ /* 0x010fca0000000098 */
[----:B------:R-:W-:-:S05]  /*14310*/  F2FP.F16.F32.PACK_AB R152, RZ, R152 ;  /* 0x00000098ff98723e */ /* 0x000fca00000000ff */
[----:B------:R4:W-:Y:S01]  /*14320*/  @P5 STG.E.U16 desc[UR36][R22.64], R152 ;  /* 0x0000009816005986 */ /* 0x0009e2000c101524 */
[----:B------:R-:W-:Y:S05]  /*14330*/  @!P4 BRA `(.L_x_287) ;  /* 0x000000000004c947 */ /* 0x000fea0003800000 */
[----:B------:R0:W5:Y:S02]  /*14340*/  LDG.E.LTC128B.U16 R19, desc[UR36][R8.64+0x2] ;  /* 0x0000022408137981 */ /* 0x000164000c1e1520 */
.L_x_287:
[----:B------:R-:W-:Y:S05]  /*14350*/  BSYNC B1 ;  /* 0x0000000000017941 */ /* 0x000fea0003800000 */
.L_x_286:
[----:B------:R-:W2:Y:S01]  /*14360*/  LDL.LU R153, [R1+0x20c] ;  /* 0x00020c0001997983 */ /* 0x000ea20000300800 */
[----:B----45:R-:W-:Y:S01]  /*14370*/  HADD2.F32 R152, -RZ, R19.H0_H0 ;  /* 0x20000013ff987230 */ /* 0x030fe20000004100 */
[----:B------:R-:W-:Y:S01]  /*14380*/  LOP3.LUT P5, RZ, R17, 0x4, RZ, 0xc0, !PT ;  /* 0x0000000411ff7812 */ /* 0x000fe200078ac0ff */
[----:B------:R-:W-:Y:S03]  /*14390*/  BSSY B1, `(.L_x_288) ;  /* 0x0000008000017945 */ /* 0x000fe60003800000 */
[----:B------:R-:W-:-:S04]  /*143a0*/  FMUL R152, R152, R16 ;  /* 0x0000001098987220 */ /* 0x000fc80000400000 */
[----:B--2---:R-:W-:-:S05]  /*143b0*/  FFMA R152, R153, R2, R152 ;  /* 0x0000000299987223 */ /* 0x004fca0000000098 */
[----:B------:R-:W-:-:S05]  /*143c0*/  F2FP.F16.F32.PACK_AB R152, RZ, R152 ;  /* 0x00000098ff98723e */ /* 0x000fca00000000ff */
[----:B------:R2:W-:Y:S01]  /*143d0*/  @P4 STG.E.U16 desc[UR36][R22.64+0x2], R152 ;  /* 0x0000029816004986 */ /* 0x0005e2000c101524 */
[----:B------:R-:W-:-:S13]  /*143e0*/  ISETP.GT.AND P4, PT, R0, 0x80, P5 ;  /* 0x000000800000780c */ /* 0x000fda0002f84270 */
[----:B--2---:R-:W-:Y:S05]  /*143f0*/  @!P4 BRA `(.L_x_289) ;  /* 0x000000000004c947 */ /* 0x004fea0003800000 */
[----:B------:R2:W5:Y:S02]  /*14400*/  LDG.E.LTC128B.U16 R19, desc[UR36][R10.64+0x10] ;  /* 0x000010240a137981 */ /* 0x000564000c1e1520 */
.L_x_289:
[----:B------:R-:W-:Y:S05]  /*14410*/  BSYNC B1 ;  /* 0x0000000000017941 */ /* 0x000fea0003800000 */
.L_x_288:
[----:B------:R-:W4:Y:S01]  /*14420*/  LDL.LU R153, [R1+0x210] ;  /* 0x0002100001997983 */ /* 0x000f220000300800 */
[----:B-----5:R-:W-:Y:S01]  /*14430*/  HADD2.F32 R152, -RZ, R19.H0_H0 ;  /* 0x20000013ff987230 */ /* 0x020fe20000004100 */
[----:B------:R-:W-:Y:S01]  /*14440*/  LOP3.LUT P5, RZ, R17, 0x8, RZ, 0xc0, !PT ;  /* 0x0000000811ff7812 */ /* 0x000fe200078ac0ff */
[----:B------:R-:W-:Y:S03]  /*14450*/  BSSY B1, `(.L_x_290) ;  /* 0x0000008000017945 */ /* 0x000fe60003800000 */
[----:B------:R-:W-:-:S04]  /*14460*/  FMUL R152, R152, R16 ;  /* 0x0000001098987220 */ /* 0x000fc80000400000 */
[----:B----4-:R-:W-:-:S05]  /*14470*/  FFMA R152, R153, R2, R152 ;  /* 0x0000000299987223 */ /* 0x010fca0000000098 */
[----:B------:R-:W-:-:S05]  /*14480*/  F2FP.F16.F32.PACK_AB R152, RZ, R152 ;  /* 0x00000098ff98723e */ /* 0x000fca00000000ff */
[----:B------:R4:W-:Y:S01]  /*14490*/  @P4 STG.E.U16 desc[UR36][R20.64+0x10], R152 ;  /* 0x0000109814004986 */ /* 0x0009e2000c101524 */
[----:B------:R-:W-:-:S13]  /*144a0*/  ISETP.GT.AND P4, PT, R0, 0x80, P5 ;  /* 0x000000800000780c */ /* 0x000fda0002f84270 */
[----:B----4-:R-:W-:Y:S05]  /*144b0*/  @!P4 BRA `(.L_x_291) ;  /* 0x000000000004c947 */ /* 0x010fea0003800000 */
[----:B------:R4:W5:Y:S02]  /*144c0*/  LDG.E.LTC128B.U16 R19, desc[UR36][R10.64+0x12] ;  /* 0x000012240a137981 */ /* 0x000964000c1e1520 */
.L_x_291:
[----:B------:R-:W-:Y:S05]  /*144d0*/  BSYNC B1 ;  /* 0x0000000000017941 */ /* 0x000fea0003800000 */
.L_x_290:
[----:B------:R-:W2:Y:S01]  /*144e0*/  LDL.LU R153, [R1+0x214] ;  /* 0x0002140001997983 */ /* 0x000ea20000300800 */
[----:B-----5:R-:W-:Y:S01]  /*144f0*/  HADD2.F32 R152, -RZ, R19.H0_H0 ;  /* 0x20000013ff987230 */ /* 0x020fe20000004100 */
[----:B------:R-:W-:Y:S04]  /*14500*/  BSSY B1, `(.L_x_292) ;  /* 0x0000009000017945 */ /* 0x000fe80003800000 */
[----:B------:R-:W-:-:S04]  /*14510*/  FMUL R152, R152, R16 ;  /* 0x0000001098987220 */ /* 0x000fc80000400000 */
[----:B--2---:R-:W-:-:S05]  /*14520*/  FFMA R152, R153, R2, R152 ;  /* 0x0000000299987223 */ /* 0x004fca0000000098 */
[----:B------:R-:W-:-:S05]  /*14530*/  F2FP.F16.F32.PACK_AB R152, RZ, R152 ;  /* 0x00000098ff98723e */ /* 0x000fca00000000ff */
[----:B------:R2:W-:Y:S01]  /*14540*/  @P4 STG.E.U16 desc[UR36][R20.64+0x12], R152 ;  /* 0x0000129814004986 */ /* 0x0005e2000c101524 */
[----:B------:R-:W-:-:S04]  /*14550*/  LOP3.LUT P4, RZ, R17, 0x4, RZ, 0xc0, !PT ;  /* 0x0000000411ff7812 */ /* 0x000fc8000788c0ff */
[----:B------:R-:W-:-:S13]  /*14560*/  ISETP.GT.AND P4, PT, R0, 0x88, P4 ;  /* 0x000000880000780c */ /* 0x000fda0002784270 */
[----:B--2---:R-:W-:Y:S05]  /*14570*/  @!P4 BRA `(.L_x_293) ;  /* 0x000000000004c947 */ /* 0x004fea0003800000 */
[----:B------:R2:W5:Y:S02]  /*14580*/  LDG.E.LTC128B.U16 R19, desc[UR36][R8.64+0x10] ;  /* 0x0000102408137981 */ /* 0x000564000c1e1520 */
.L_x_293:
[----:B------:R-:W-:Y:S05]  /*14590*/  BSYNC B1 ;  /* 0x0000000000017941 */ /* 0x000fea0003800000 */
.L_x_292:
        /* <DEDUP_REMOVED lines=10> */
.L_x_295:
[----:B------:R-:W-:Y:S05]  /*14640*/  BSYNC B1 ;  /* 0x0000000000017941 */ /* 0x000fea0003800000 */
.L_x_294:
[----:B------:R-:W2:Y:S01]  /*14650*/  LDL.LU R153, [R1+0x21c] ;  /* 0x00021c0001997983 */ /* 0x000ea20000300800 */
[----:B-----5:R-:W-:Y:S01]  /*14660*/  HADD2.F32 R152, -RZ, R19.H0_H0 ;  /* 0x20000013ff987230 */ /* 0x020fe20000004100 */
        /* <DEDUP_REMOVED lines=9> */
.L_x_297:
[----:B------:R-:W-:Y:S05]  /*14700*/  BSYNC B1 ;  /* 0x0000000000017941 */ /* 0x000fea0003800000 */
.L_x_296:
[----:B------:R-:W3:Y:S01]  /*14710*/  LDL.LU R153, [R1+0x220] ;  /* 0x0002200001997983 */ /* 0x000ee20000300800 */
[----:B-----5:R-:W-:Y:S01]  /*14720*/  HADD2.F32 R152, -RZ, R19.H0_H0 ;  /* 0x20000013ff987230 */ /* 0x020fe20000004100 */
[----:B------:R-:W-:Y:S01]  /*14730*/  LOP3.LUT P5, RZ, R18, 0x4000000, RZ, 0xc0, !PT ;  /* 0x0400000012ff7812 */ /* 0x000fe200078ac0ff */
[----:B------:R-:W-:Y:S03]  /*14740*/  BSSY B1, `(.L_x_298) ;  /* 0x0000008000017945 */ /* 0x000fe60003800000 */
[----:B------:R-:W-:-:S04]  /*14750*/  FMUL R152, R152, R16 ;  /* 0x0000001098987220 */ /* 0x000fc80000400000 */
[----:B---3--:R-:W-:-:S05]  /*14760*/  FFMA R152, R153, R2, R152 ;  /* 0x0000000299987223 */ /* 0x008fca0000000098 */
[----:B------:R-:W-:-:S05]  /*14770*/  F2FP.F16.F32.PACK_AB R152, RZ, R152 ;  /* 0x00000098ff98723e */ /* 0x000fca00000000ff */
[----:B------:R3:W-:Y:S01]  /*14780*/  @P4 STG.E.U16 desc[UR36][R20.64+0x20], R152 ;  /* 0x0000209814004986 */ /* 0x0007e2000c101524 */
[----:B------:R-:W-:-:S13]  /*14790*/  ISETP.GT.AND P4, PT, R0, 0x80, P5 ;  /* 0x000000800000780c */ /* 0x000fda0002f84270 */
[----:B---3--:R-:W-:Y:S05]  /*147a0*/  @!P4 BRA `(.L_x_299) ;  /* 0x000000000004c947 */ /* 0x008fea0003800000 */
[----:B------:R3:W5:Y:S02]  /*147b0*/  LDG.E.LTC128B.U16 R19, desc[UR36][R10.64+0x22] ;  /* 0x000022240a137981 */ /* 0x000764000c1e1520 */
.L_x_299:
[----:B------:R-:W-:Y:S05]  /*147c0*/  BSYNC B1 ;  /* 0x0000000000017941 */ /* 0x000fea0003800000 */
.L_x_298:
        /* <DEDUP_REMOVED lines=11> */
.L_x_301:
[----:B------:R-:W-:Y:S05]  /*14880*/  BSYNC B1 ;  /* 0x0000000000017941 */ /* 0x000fea0003800000 */
.L_x_300:
        /* <DEDUP_REMOVED lines=10> */
.L_x_303:
[----:B------:R-:W-:Y:S05]  /*14930*/  BSYNC B1 ;  /* 0x0000000000017941 */ /* 0x000fea0003800000 */
.L_x_302:
        /* <DEDUP_REMOVED lines=11> */
.L_x_305:
[----:B------:R-:W-:Y:S05]  /*149f0*/  BSYNC B1 ;  /* 0x0000000000017941 */ /* 0x000fea0003800000 */
.L_x_304:
        /* <DEDUP_REMOVED lines=11> */
.L_x_307:
[----:B------:R-:W-:Y:S05]  /*14ab0*/  BSYNC B1 ;  /* 0x0000000000017941 */ /* 0x000fea0003800000 */
.L_x_306:
        /* <DEDUP_REMOVED lines=11> */
.L_x_309:
[----:B------:R-:W-:Y:S05]  /*14b70*/  BSYNC B1 ;  /* 0x0000000000017941 */ /* 0x000fea0003800000 */
.L_x_308:
        /* <DEDUP_REMOVED lines=10> */
.L_x_311:
[----:B------:R-:W-:Y:S05]  /*14c20*/  BSYNC B1 ;  /* 0x0000000000017941 */ /* 0x000fea0003800000 */
.L_x_310:
        /* <DEDUP_REMOVED lines=11> */
.L_x_313:
[----:B------:R-:W-:Y:S05]  /*14ce0*/  BSYNC B1 ;  /* 0x0000000000017941 */ /* 0x000fea0003800000 */
.L_x_312:
        /* <DEDUP_REMOVED lines=11> */
.L_x_315:
[----:B------:R-:W-:Y:S05]  /*14da0*/  BSYNC B1 ;  /* 0x0000000000017941 */ /* 0x000fea0003800000 */
.L_x_314:
        /* <DEDUP_REMOVED lines=11> */
.L_x_317:
[----:B------:R-:W-:Y:S05]  /*14e60*/  BSYNC B1 ;  /* 0x0000000000017941 */ /* 0x000fea0003800000 */
.L_x_316:
        /* <DEDUP_REMOVED lines=10> */
.L_x_319:
[----:B------:R-:W-:Y:S05]  /*14f10*/  BSYNC B1 ;  /* 0x0000000000017941 */ /* 0x000fea0003800000 */
.L_x_318:
        /* <DEDUP_REMOVED lines=11> */
.L_x_321:
[----:B------:R-:W-:Y:S05]  /*14fd0*/  BSYNC B1 ;  /* 0x0000000000017941 */ /* 0x000fea0003800000 */
.L_x_320:
        /* <DEDUP_REMOVED lines=11> */
.L_x_323:
[----:B------:R-:W-:Y:S05]  /*15090*/  BSYNC B1 ;  /* 0x0000000000017941 */ /* 0x000fea0003800000 */
.L_x_322:
        /* <DEDUP_REMOVED lines=11> */
.L_x_325:
[----:B------:R-:W-:Y:S05]  /*15150*/  BSYNC B1 ;  /* 0x0000000000017941 */ /* 0x000fea0003800000 */
.L_x_324:
        /* <DEDUP_REMOVED lines=10> */
.L_x_327:
[----:B------:R-:W-:Y:S05]  /*15200*/  BSYNC B1 ;  /* 0x0000000000017941 */ /* 0x000fea0003800000 */
.L_x_326:
        /* <DEDUP_REMOVED lines=11> */
.L_x_329:
[----:B------:R-:W-:Y:S05]  /*152c0*/  BSYNC B1 ;  /* 0x0000000000017941 */ /* 0x000fea0003800000 */
.L_x_328:
        /* <DEDUP_REMOVED lines=11> */
.L_x_331:
[----:B------:R-:W-:Y:S05]  /*15380*/  BSYNC B1 ;  /* 0x0000000000017941 */ /* 0x000fea0003800000 */
.L_x_330:
        /* <DEDUP_REMOVED lines=11> */
.L_x_333:
[----:B------:R-:W-:Y:S05]  /*15440*/  BSYNC B1 ;  /* 0x0000000000017941 */ /* 0x000fea0003800000 */
.L_x_332:
        /* <DEDUP_REMOVED lines=10> */
.L_x_335:
[----:B------:R-:W-:Y:S05]  /*154f0*/  BSYNC B1 ;  /* 0x0000000000017941 */ /* 0x000fea0003800000 */
.L_x_334:
        /* <DEDUP_REMOVED lines=11> */
.L_x_337:
[----:B------:R-:W-:Y:S05]  /*155b0*/  BSYNC B1 ;  /* 0x0000000000017941 */ /* 0x000fea0003800000 */
.L_x_336:
        /* <DEDUP_REMOVED lines=11> */
.L_x_339:
[----:B------:R-:W-:Y:S05]  /*15670*/  BSYNC B1 ;  /* 0x0000000000017941 */ /* 0x000fea0003800000 */
.L_x_338:
        /* <DEDUP_REMOVED lines=11> */
.L_x_341:
[----:B------:R-:W-:Y:S05]  /*15730*/  BSYNC B1 ;  /* 0x0000000000017941 */ /* 0x000fea0003800000 */
.L_x_340:
        /* <DEDUP_REMOVED lines=10> */
.L_x_343:
[----:B------:R-:W-:Y:S05]  /*157e0*/  BSYNC B1 ;  /* 0x0000000000017941 */ /* 0x000fea0003800000 */
.L_x_342:
        /* <DEDUP_REMOVED lines=11> */
.L_x_345:
[----:B------:R-:W-:Y:S05]  /*158a0*/  BSYNC B1 ;  /* 0x0000000000017941 */ /* 0x000fea0003800000 */
.L_x_344:
        /* <DEDUP_REMOVED lines=11> */
.L_x_347:
[----:B------:R-:W-:Y:S05]  /*15960*/  BSYNC B1 ;  /* 0x0000000000017941 */ /* 0x000fea0003800000 */
.L_x_346:
        /* <DEDUP_REMOVED lines=11> */
.L_x_349:
[----:B------:R-:W-:Y:S05]  /*15a20*/  BSYNC B1 ;  /* 0x0000000000017941 */ /* 0x000fea0003800000 */
.L_x_348:
        /* <DEDUP_REMOVED lines=10> */
.L_x_351:
[----:B------:R-:W-:Y:S05]  /*15ad0*/  BSYNC B1 ;  /* 0x0000000000017941 */ /* 0x000fea0003800000 */
.L_x_350:
        /* <DEDUP_REMOVED lines=11> */
.L_x_353:
[----:B------:R-:W-:Y:S05]  /*15b90*/  BSYNC B1 ;  /* 0x0000000000017941 */ /* 0x000fea0003800000 */
.L_x_352:
        /* <DEDUP_REMOVED lines=11> */
.L_x_355:
[----:B------:R-:W-:Y:S05]  /*15c50*/  BSYNC B1 ;  /* 0x0000000000017941 */ /* 0x000fea0003800000 */
.L_x_354:
        /* <DEDUP_REMOVED lines=11> */
.L_x_357:
[----:B------:R-:W-:Y:S05]  /*15d10*/  BSYNC B1 ;  /* 0x0000000000017941 */ /* 0x000fea0003800000 */
.L_x_356:
        /* <DEDUP_REMOVED lines=10> */
.L_x_359:
[----:B------:R-:W-:Y:S05]  /*15dc0*/  BSYNC B1 ;  /* 0x0000000000017941 */ /* 0x000fea0003800000 */
.L_x_358:
        /* <DEDUP_REMOVED lines=11> */
.L_x_361:
[----:B------:R-:W-:Y:S05]  /*15e80*/  BSYNC B1 ;  /* 0x0000000000017941 */ /* 0x000fea0003800000 */
.L_x_360:
        /* <DEDUP_REMOVED lines=11> */
.L_x_363:
[----:B------:R-:W-:Y:S05]  /*15f40*/  BSYNC B1 ;  /* 0x0000000000017941 */ /* 0x000fea0003800000 */
.L_x_362:
        /* <DEDUP_REMOVED lines=11> */
.L_x_365:
[----:B------:R-:W-:Y:S05]  /*16000*/  BSYNC B1 ;  /* 0x0000000000017941 */ /* 0x000fea0003800000 */
.L_x_364:
        /* <DEDUP_REMOVED lines=10> */
.L_x_367:
[----:B------:R-:W-:Y:S05]  /*160b0*/  BSYNC B1 ;  /* 0x0000000000017941 */ /* 0x000fea0003800000 */
.L_x_366:
        /* <DEDUP_REMOVED lines=11> */
.L_x_369:
[----:B------:R-:W-:Y:S05]  /*16170*/  BSYNC B1 ;  /* 0x0000000000017941 */ /* 0x000fea0003800000 */
.L_x_368:
        /* <DEDUP_REMOVED lines=11> */
.L_x_371:
[----:B------:R-:W-:Y:S05]  /*16230*/  BSYNC B1 ;  /* 0x0000000000017941 */ /* 0x000fea0003800000 */
.L_x_370:
        /* <DEDUP_REMOVED lines=11> */
.L_x_373:
[----:B------:R-:W-:Y:S05]  /*162f0*/  BSYNC B1 ;  /* 0x0000000000017941 */ /* 0x000fea0003800000 */
.L_x_372:
        /* <DEDUP_REMOVED lines=10> */
.L_x_375:
[----:B------:R-:W-:Y:S05]  /*163a0*/  BSYNC B1 ;  /* 0x0000000000017941 */ /* 0x000fea0003800000 */
.L_x_374:
        /* <DEDUP_REMOVED lines=11> */
.L_x_377:
[----:B------:R-:W-:Y:S05]  /*16460*/  BSYNC B1 ;  /* 0x0000000000017941 */ /* 0x000fea0003800000 */
.L_x_376:
        /* <DEDUP_REMOVED lines=11> */
.L_x_379:
[----:B------:R-:W-:Y:S05]  /*16520*/  BSYNC B1 ;  /* 0x0000000000017941 */ /* 0x000fea0003800000 */
.L_x_378:
        /* <DEDUP_REMOVED lines=11> */
.L_x_381:
[----:B------:R-:W-:Y:S05]  /*165e0*/  BSYNC B1 ;  /* 0x0000000000017941 */ /* 0x000fea0003800000 */
.L_x_380:
        /* <DEDUP_REMOVED lines=10> */
.L_x_383:
[----:B------:R-:W-:Y:S05]  /*16690*/  BSYNC B1 ;  /* 0x0000000000017941 */ /* 0x000fea0003800000 */
.L_x_382:
        /* <DEDUP_REMOVED lines=11> */
.L_x_385:
[----:B------:R-:W-:Y:S05]  /*16750*/  BSYNC B1 ;  /* 0x0000000000017941 */ /* 0x000fea0003800000 */
.L_x_384:
        /* <DEDUP_REMOVED lines=11> */
.L_x_387:
[----:B------:R-:W-:Y:S05]  /*16810*/  BSYNC B1 ;  /* 0x0000000000017941 */ /* 0x000fea0003800000 */
.L_x_386:
        /* <DEDUP_REMOVED lines=11> */
.L_x_389:
[----:B------:R-:W-:Y:S05]  /*168d0*/  BSYNC B1 ;  /* 0x0000000000017941 */ /* 0x000fea0003800000 */
.L_x_388:
        /* <DEDUP_REMOVED lines=10> */
.L_x_391:
[----:B------:R-:W-:Y:S05]  /*16980*/  BSYNC B1 ;  /* 0x0000000000017941 */ /* 0x000fea0003800000 */
.L_x_390:
        /* <DEDUP_REMOVED lines=11> */
.L_x_393:
[----:B------:R-:W-:Y:S05]  /*16a40*/  BSYNC B1 ;  /* 0x0000000000017941 */ /* 0x000fea0003800000 */
.L_x_392:
        /* <DEDUP_REMOVED lines=11> */
.L_x_395:
[----:B------:R-:W-:Y:S05]  /*16b00*/  BSYNC B1 ;  /* 0x0000000000017941 */ /* 0x000fea0003800000 */
.L_x_394:
        /* <DEDUP_REMOVED lines=11> */
.L_x_397:
[----:B------:R-:W-:Y:S05]  /*16bc0*/  BSYNC B1 ;  /* 0x0000000000017941 */ /* 0x000fea0003800000 */
.L_x_396:
        /* <DEDUP_REMOVED lines=10> */
.L_x_399:
[----:B------:R-:W-:Y:S05]  /*16c70*/  BSYNC B1 ;  /* 0x0000000000017941 */ /* 0x000fea0003800000 */
.L_x_398:
        /* <DEDUP_REMOVED lines=11> */
.L_x_401:
[----:B------:R-:W-:Y:S05]  /*16d30*/  BSYNC B1 ;  /* 0x0000000000017941 */ /* 0x000fea0003800000 */
.L_x_400:
        /* <DEDUP_REMOVED lines=11> */
.L_x_403:
[----:B------:R-:W-:Y:S05]  /*16df0*/  BSYNC B1 ;  /* 0x0000000000017941 */ /* 0x000fea0003800000 */
.L_x_402:
        /* <DEDUP_REMOVED lines=11> */
.L_x_405:
[----:B------:R-:W-:Y:S05]  /*16eb0*/  BSYNC B1 ;  /* 0x0000000000017941 */ /* 0x000fea0003800000 */
.L_x_404:
        /* <DEDUP_REMOVED lines=10> */
.L_x_407:
[----:B------:R-:W-:Y:S05]  /*16f60*/  BSYNC B1 ;  /* 0x0000000000017941 */ /* 0x000fea0003800000 */
.L_x_406:
        /* <DEDUP_REMOVED lines=11> */
.L_x_409:
[----:B------:R-:W-:Y:S05]  /*17020*/  BSYNC B1 ;  /* 0x0000000000017941 */ /* 0x000fea0003800000 */
.L_x_408:
        /* <DEDUP_REMOVED lines=11> */
.L_x_411:
[----:B------:R-:W-:Y:S05]  /*170e0*/  BSYNC B1 ;  /* 0x0000000000017941 */ /* 0x000fea0003800000 */
.L_x_410:
        /* <DEDUP_REMOVED lines=11> */
.L_x_413:
[----:B------:R-:W-:Y:S05]  /*171a0*/  BSYNC B1 ;  /* 0x0000000000017941 */ /* 0x000fea0003800000 */
.L_x_412:
        /* <DEDUP_REMOVED lines=10> */
.L_x_415:
[----:B------:R-:W-:Y:S05]  /*17250*/  BSYNC B1 ;  /* 0x0000000000017941 */ /* 0x000fea0003800000 */
.L_x_414:
        /* <DEDUP_REMOVED lines=11> */
.L_x_417:
[----:B------:R-:W-:Y:S05]  /*17310*/  BSYNC B1 ;  /* 0x0000000000017941 */ /* 0x000fea0003800000 */
.L_x_416:
        /* <DEDUP_REMOVED lines=11> */
.L_x_419:
[----:B------:R-:W-:Y:S05]  /*173d0*/  BSYNC B1 ;  /* 0x0000000000017941 */ /* 0x000fea0003800000 */
.L_x_418:
        /* <DEDUP_REMOVED lines=11> */
.L_x_421:
[----:B------:R-:W-:Y:S05]  /*17490*/  BSYNC B1 ;  /* 0x0000000000017941 */ /* 0x000fea0003800000 */
.L_x_420:
        /* <DEDUP_REMOVED lines=10> */
.L_x_423:
[----:B------:R-:W-:Y:S05]  /*17540*/  BSYNC B1 ;  /* 0x0000000000017941 */ /* 0x000fea0003800000 */
.L_x_422:
        /* <DEDUP_REMOVED lines=11> */
.L_x_425:
[----:B------:R-:W-:Y:S05]  /*17600*/  BSYNC B1 ;  /* 0x0000000000017941 */ /* 0x000fea0003800000 */
.L_x_424:
        /* <DEDUP_REMOVED lines=11> */
.L_x_427:
[----:B------:R-:W-:Y:S05]  /*176c0*/  BSYNC B1 ;  /* 0x0000000000017941 */ /* 0x000fea0003800000 */
.L_x_426:
        /* <DEDUP_REMOVED lines=11> */
.L_x_429:
[----:B------:R-:W-:Y:S05]  /*17780*/  BSYNC B1 ;  /* 0x0000000000017941 */ /* 0x000fea0003800000 */
.L_x_428:
        /* <DEDUP_REMOVED lines=10> */
.L_x_431:
[----:B------:R-:W-:Y:S05]  /*17830*/  BSYNC B1 ;  /* 0x0000000000017941 */ /* 0x000fea0003800000 */
.L_x_430:
        /* <DEDUP_REMOVED lines=11> */
.L_x_433:
[----:B------:R-:W-:Y:S05]  /*178f0*/  BSYNC B1 ;  /* 0x0000000000017941 */ /* 0x000fea0003800000 */
.L_x_432:
        /* <DEDUP_REMOVED lines=11> */
.L_x_435:
[----:B------:R-:W-:Y:S05]  /*179b0*/  BSYNC B1 ;  /* 0x0000000000017941 */ /* 0x000fea0003800000 */
.L_x_434:
        /* <DEDUP_REMOVED lines=11> */
.L_x_437:
[----:B------:R-:W-:Y:S05]  /*17a70*/  BSYNC B1 ;  /* 0x0000000000017941 */ /* 0x000fea0003800000 */
.L_x_436:
        /* <DEDUP_REMOVED lines=10> */
.L_x_439:
[----:B------:R-:W-:Y:S05]  /*17b20*/  BSYNC B1 ;  /* 0x0000000000017941 */ /* 0x000fea0003800000 */
.L_x_438:
        /* <DEDUP_REMOVED lines=11> */
.L_x_441:
[----:B------:R-:W-:Y:S05]  /*17be0*/  BSYNC B1 ;  /* 0x0000000000017941 */ /* 0x000fea0003800000 */
.L_x_440:
        /* <DEDUP_REMOVED lines=11> */
.L_x_443:
[----:B------:R-:W-:Y:S05]  /*17ca0*/  BSYNC B1 ;  /* 0x0000000000017941 */ /* 0x000fea0003800000 */
.L_x_442:
        /* <DEDUP_REMOVED lines=11> */
.L_x_445:
[----:B------:R-:W-:Y:S05]  /*17d60*/  BSYNC B1 ;  /* 0x0000000000017941 */ /* 0x000fea0003800000 */
.L_x_444:
        /* <DEDUP_REMOVED lines=10> */
.L_x_447:
[----:B------:R-:W-:Y:S05]  /*17e10*/  BSYNC B1 ;  /* 0x0000000000017941 */ /* 0x000fea0003800000 */
.L_x_446:
        /* <DEDUP_REMOVED lines=11> */
.L_x_449:
[----:B------:R-:W-:Y:S05]  /*17ed0*/  BSYNC B1 ;  /* 0x0000000000017941 */ /* 0x000fea0003800000 */
.L_x_448:
        /* <DEDUP_REMOVED lines=11> */
.L_x_451:
[----:B------:R-:W-:Y:S05]  /*17f90*/  BSYNC B1 ;  /* 0x0000000000017941 */ /* 0x000fea0003800000 */
.L_x_450:
        /* <DEDUP_REMOVED lines=11> */
.L_x_453:
[----:B------:R-:W-:Y:S05]  /*18050*/  BSYNC B1 ;  /* 0x0000000000017941 */ /* 0x000fea0003800000 */
.L_x_452:
        /* <DEDUP_REMOVED lines=10> */
.L_x_455:
[----:B------:R-:W-:Y:S05]  /*18100*/  BSYNC B1 ;  /* 0x0000000000017941 */ /* 0x000fea0003800000 */
.L_x_454:
        /* <DEDUP_REMOVED lines=11> */
.L_x_457:
[----:B------:R-:W-:Y:S05]  /*181c0*/  BSYNC B1 ;  /* 0x0000000000017941 */ /* 0x000fea0003800000 */
.L_x_456:
        /* <DEDUP_REMOVED lines=11> */
.L_x_459:
[----:B------:R-:W-:Y:S05]  /*18280*/  BSYNC B1 ;  /* 0x0000000000017941 */ /* 0x000fea0003800000 */
.L_x_458:
        /* <DEDUP_REMOVED lines=11> */
.L_x_461:
[----:B------:R-:W-:Y:S05]  /*18340*/  BSYNC B1 ;  /* 0x0000000000017941 */ /* 0x000fea0003800000 */
.L_x_460:
        /* <DEDUP_REMOVED lines=10> */
.L_x_463:
[----:B------:R-:W-:Y:S05]  /*183f0*/  BSYNC B1 ;  /* 0x0000000000017941 */ /* 0x000fea0003800000 */
.L_x_462:
        /* <DEDUP_REMOVED lines=11> */
.L_x_465:
[----:B------:R-:W-:Y:S05]  /*184b0*/  BSYNC B1 ;  /* 0x0000000000017941 */ /* 0x000fea0003800000 */
.L_x_464:
        /* <DEDUP_REMOVED lines=11> */
.L_x_467:
[----:B------:R-:W-:Y:S05]  /*18570*/  BSYNC B1 ;  /* 0x0000000000017941 */ /* 0x000fea0003800000 */
.L_x_466:
        /* <DEDUP_REMOVED lines=11> */
.L_x_469:
[----:B------:R-:W-:Y:S05]  /*18630*/  BSYNC B1 ;  /* 0x0000000000017941 */ /* 0x000fea0003800000 */
.L_x_468:
        /* <DEDUP_REMOVED lines=10> */
.L_x_471:
[----:B------:R-:W-:Y:S05]  /*186e0*/  BSYNC B1 ;  /* 0x0000000000017941 */ /* 0x000fea0003800000 */
.L_x_470:
        /* <DEDUP_REMOVED lines=11> */
.L_x_473:
[----:B------:R-:W-:Y:S05]  /*187a0*/  BSYNC B1 ;  /* 0x0000000000017941 */ /* 0x000fea0003800000 */
.L_x_472:
        /* <DEDUP_REMOVED lines=11> */
.L_x_475:
[----:B------:R-:W-:Y:S05]  /*18860*/  BSYNC B1 ;  /* 0x0000000000017941 */ /* 0x000fea0003800000 */
.L_x_474:
        /* <DEDUP_REMOVED lines=11> */
.L_x_477:
[----:B------:R-:W-:Y:S05]  /*18920*/  BSYNC B1 ;  /* 0x0000000000017941 */ /* 0x000fea0003800000 */
.L_x_476:
        /* <DEDUP_REMOVED lines=10> */
.L_x_479:
[----:B------:R-:W-:Y:S05]  /*189d0*/  BSYNC B1 ;  /* 0x0000000000017941 */ /* 0x000fea0003800000 */
.L_x_478:
        /* <DEDUP_REMOVED lines=11> */
.L_x_481:
[----:B------:R-:W-:Y:S05]  /*18a90*/  BSYNC B1 ;  /* 0x0000000000017941 */ /* 0x000fea0003800000 */
.L_x_480:
        /* <DEDUP_REMOVED lines=11> */
.L_x_483:
[----:B------:R-:W-:Y:S05]  /*18b50*/  BSYNC B1 ;  /* 0x0000000000017941 */ /* 0x000fea0003800000 */
.L_x_482:
        /* <DEDUP_REMOVED lines=11> */
.L_x_485:
[----:B------:R-:W-:Y:S05]  /*18c10*/  BSYNC B1 ;  /* 0x0000000000017941 */ /* 0x000fea0003800000 */
.L_x_484:
        /* <DEDUP_REMOVED lines=10> */
.L_x_487:
[----:B------:R-:W-:Y:S05]  /*18cc0*/  BSYNC B1 ;  /* 0x0000000000017941 */ /* 0x000fea0003800000 */
.L_x_486:
        /* <DEDUP_REMOVED lines=11> */
.L_x_489:
[----:B------:R-:W-:Y:S05]  /*18d80*/  BSYNC B1 ;  /* 0x0000000000017941 */ /* 0x000fea0003800000 */
.L_x_488:
        /* <DEDUP_REMOVED lines=11> */
.L_x_491:
[----:B------:R-:W-:Y:S05]  /*18e40*/  BSYNC B1 ;  /* 0x0000000000017941 */ /* 0x000fea0003800000 */
.L_x_490:
        /* <DEDUP_REMOVED lines=11> */
.L_x_493:
[----:B------:R-:W-:Y:S05]  /*18f00*/  BSYNC B1 ;  /* 0x0000000000017941 */ /* 0x000fea0003800000 */
.L_x_492:
        /* <DEDUP_REMOVED lines=10> */
.L_x_495:
[----:B------:R-:W-:Y:S05]  /*18fb0*/  BSYNC B1 ;  /* 0x0000000000017941 */ /* 0x000fea0003800000 */
.L_x_494:
        /* <DEDUP_REMOVED lines=11> */
.L_x_497:
[----:B------:R-:W-:Y:S05]  /*19070*/  BSYNC B1 ;  /* 0x0000000000017941 */ /* 0x000fea0003800000 */
.L_x_496:
        /* <DEDUP_REMOVED lines=11> */
.L_x_499:
[----:B------:R-:W-:Y:S05]  /*19130*/  BSYNC B1 ;  /* 0x0000000000017941 */ /* 0x000fea0003800000 */
.L_x_498:
        /* <DEDUP_REMOVED lines=11> */
.L_x_501:
[----:B------:R-:W-:Y:S05]  /*191f0*/  BSYNC B1 ;  /* 0x0000000000017941 */ /* 0x000fea0003800000 */
.L_x_500:
        /* <DEDUP_REMOVED lines=10> */
.L_x_503:
[----:B------:R-:W-:Y:S05]  /*192a0*/  BSYNC B1 ;  /* 0x0000000000017941 */ /* 0x000fea0003800000 */
.L_x_502:
        /* <DEDUP_REMOVED lines=11> */
.L_x_505:
[----:B------:R-:W-:Y:S05]  /*19360*/  BSYNC B1 ;  /* 0x0000000000017941 */ /* 0x000fea0003800000 */
.L_x_504:
        /* <DEDUP_REMOVED lines=11> */
.L_x_507:
[----:B------:R-:W-:Y:S05]  /*19420*/  BSYNC B1 ;  /* 0x0000000000017941 */ /* 0x000fea0003800000 */
.L_x_506:
        /* <DEDUP_REMOVED lines=11> */
.L_x_509:
[----:B------:R-:W-:Y:S05]  /*194e0*/  BSYNC B1 ;  /* 0x0000000000017941 */ /* 0x000fea0003800000 */
.L_x_508:
        /* <DEDUP_REMOVED lines=10> */
.L_x_511:
[----:B------:R-:W-:Y:S05]  /*19590*/  BSYNC B1 ;  /* 0x0000000000017941 */ /* 0x000fea0003800000 */
.L_x_510:
        /* <DEDUP_REMOVED lines=11> */
.L_x_513:
[----:B------:R-:W-:Y:S05]  /*19650*/  BSYNC B1 ;  /* 0x0000000000017941 */ /* 0x000fea0003800000 */
.L_x_512:
        /* <DEDUP_REMOVED lines=10> */
.L_x_515:
[----:B------:R-:W-:Y:S05]  /*19700*/  BSYNC B1 ;  /* 0x0000000000017941 */ /* 0x000fea0003800000 */
.L_x_514:
        /* <DEDUP_REMOVED lines=10> */
.L_x_517:
[----:B------:R-:W-:Y:S05]  /*197b0*/  BSYNC B1 ;  /* 0x0000000000017941 */ /* 0x000fea0003800000 */
.L_x_516:
[----:B------:R-:W3:Y:S01]  /*197c0*/  LDL.LU R153, [R1+0x3d8] ;  /* 0x0003d80001997983 */ /* 0x000ee20000300800 */
[----:B-----5:R-:W-:Y:S01]  /*197d0*/  HADD2.F32 R152, -RZ, R19.H0_H0 ;  /* 0x20000013ff987230 */ /* 0x020fe20000004100 */
        /* <DEDUP_REMOVED lines=8> */
.L_x_519:
[----:B------:R-:W-:Y:S05]  /*19860*/  BSYNC B1 ;  /* 0x0000000000017941 */ /* 0x000fea0003800000 */
.L_x_518:
[----:B------:R-:W2:Y:S01]  /*19870*/  LDL.LU R153, [R1+0x3dc] ;  /* 0x0003dc0001997983 */ /* 0x000ea20000300800 */
[----:B---3-5:R-:W-:Y:S01]  /*19880*/  HADD2.F32 R152, -RZ, R19.H0_H0 ;  /* 0x20000013ff987230 */ /* 0x028fe20000004100 */
        /* <DEDUP_REMOVED lines=8> */
.L_x_521:
[----:B------:R-:W-:Y:S05]  /*19910*/  BSYNC B1 ;  /* 0x0000000000017941 */ /* 0x000fea0003800000 */
.L_x_520:
[----:B------:R-:W4:Y:S01]  /*19920*/  LDL.LU R153, [R1+0x3e0] ;  /* 0x0003e00001997983 */ /* 0x000f220000300800 */
[----:B--2--5:R-:W-:Y:S01]  /*19930*/  HADD2.F32 R152, -RZ, R19.H0_H0 ;  /* 0x20000013ff987230 */ /* 0x024fe20000004100 */
[----:B------:R-:W-:Y:S01]  /*19940*/  ISETP.GT.AND P5, PT, R0, 0x80, P2 ;  /* 0x000000800000780c */ /* 0x000fe200017a4270 */
[----:B------:R-:W-:Y:S03]  /*19950*/  BSSY B1, `(.L_x_522) ;  /* 0x0000007000017945 */ /* 0x000fe60003800000 */
[----:B------:R-:W-:-:S04]  /*19960*/  FMUL R152, R152, R16 ;  /* 0x0000001098987220 */ /* 0x000fc80000400000 */
[----:B----4-:R-:W-:-:S05]  /*19970*/  FFMA R152, R153, R2, R152 ;  /* 0x0000000299987223 */ /* 0x010fca0000000098 */
[----:B------:R-:W-:-:S05]  /*19980*/  F2FP.F16.F32.PACK_AB R152, RZ, R152 ;  /* 0x00000098ff98723e */ /* 0x000fca00000000ff */
[----:B------:R2:W-:Y:S01]  /*19990*/  @P4 STG.E.U16 desc[UR36][R20.64+0x1e0], R152 ;  /* 0x0001e09814004986 */ /* 0x0005e2000c101524 */
[----:B------:R-:W-:Y:S05]  /*199a0*/  @!P5 BRA `(.L_x_523) ;  /* 0x000000000004d947 */ /* 0x000fea0003800000 */
[----:B------:R4:W5:Y:S02]  /*199b0*/  LDG.E.LTC128B.U16 R19, desc[UR36][R10.64+0x1e2] ;  /* 0x0001e2240a137981 */ /* 0x000964000c1e1520 */
.L_x_523:
[----:B------:R-:W-:Y:S05]  /*199c0*/  BSYNC B1 ;  /* 0x0000000000017941 */ /* 0x000fea0003800000 */
.L_x_522:
[----:B------:R-:W3:Y:S01]  /*199d0*/  LDL.LU R153, [R1+0x3e4] ;  /* 0x0003e40001997983 */ /* 0x000ee20000300800 */
[----:B--2--5:R-:W-:Y:S01]  /*199e0*/  HADD2.F32 R152, -RZ, R19.H0_H0 ;  /* 0x20000013ff987230 */ /* 0x024fe20000004100 */
        /* <DEDUP_REMOVED lines=8> */
.L_x_525:
[----:B------:R-:W-:Y:S05]  /*19a70*/  BSYNC B1 ;  /* 0x0000000000017941 */ /* 0x000fea0003800000 */
.L_x_524:
        /* <DEDUP_REMOVED lines=10> */
.L_x_527:
[----:B------:R-:W-:Y:S05]  /*19b20*/  BSYNC B1 ;  /* 0x0000000000017941 */ /* 0x000fea0003800000 */
.L_x_526:
        /* <DEDUP_REMOVED lines=10> */
.L_x_529:
[----:B------:R-:W-:Y:S05]  /*19bd0*/  BSYNC B1 ;  /* 0x0000000000017941 */ /* 0x000fea0003800000 */
.L_x_528:
        /* <DEDUP_REMOVED lines=10> */
.L_x_531:
[----:B------:R-:W-:Y:S05]  /*19c80*/  BSYNC B1 ;  /* 0x0000000000017941 */ /* 0x000fea0003800000 */
.L_x_530:
        /* <DEDUP_REMOVED lines=10> */
.L_x_533:
[----:B------:R-:W-:Y:S05]  /*19d30*/  BSYNC B1 ;  /* 0x0000000000017941 */ /* 0x000fea0003800000 */
.L_x_532:
        /* <DEDUP_REMOVED lines=10> */
.L_x_535:
[----:B------:R-:W-:Y:S05]  /*19de0*/  BSYNC B1 ;  /* 0x0000000000017941 */ /* 0x000fea0003800000 */
.L_x_534:
[----:B------:R-:W3:Y:S01]  /*19df0*/  LDL.LU R153, [R1+0x3fc] ;  /* 0x0003fc0001997983 */ /* 0x000ee20000300800 */
[----:B--2--5:R-:W-:Y:S01]  /*19e00*/  HADD2.F32 R152, -RZ, R19.H0_H0 ;  /* 0x20000013ff987230 */ /* 0x024fe20000004100 */
        /* <DEDUP_REMOVED lines=11> */
.L_x_537:
[----:B------:R-:W-:Y:S05]  /*19ec0*/  BSYNC B1 ;  /* 0x0000000000017941 */ /* 0x000fea0003800000 */
.L_x_536:
[----:B--2---:R-:W2:Y:S01]  /*19ed0*/  LDL.LU R23, [R1] ;  /* 0x0000000001177983 */ /* 0x004ea20000300800 */
[----:B-----5:R-:W-:Y:S01]  /*19ee0*/  HADD2.F32 R22, -RZ, R19.H0_H0 ;  /* 0x20000013ff167230 */ /* 0x020fe20000004100 */
        /* <DEDUP_REMOVED lines=11> */
.L_x_539:
[----:B------:R-:W-:Y:S05]  /*19fa0*/  BSYNC B1 ;  /* 0x0000000000017941 */ /* 0x000fea0003800000 */
.L_x_538:
        /* <DEDUP_REMOVED lines=10> */
.L_x_541:
[----:B------:R-:W-:Y:S05]  /*1a050*/  BSYNC B1 ;  /* 0x0000000000017941 */ /* 0x000fea0003800000 */
.L_x_540:
        /* <DEDUP_REMOVED lines=10> */
.L_x_543:
[----:B------:R-:W-:Y:S05]  /*1a100*/  BSYNC B1 ;  /* 0x0000000000017941 */ /* 0x000fea0003800000 */
.L_x_542:
        /* <DEDUP_REMOVED lines=13> */
.L_x_545:
[----:B------:R-:W-:Y:S05]  /*1a1e0*/  BSYNC B1 ;  /* 0x0000000000017941 */ /* 0x000fea0003800000 */
.L_x_544:
[----:B------:R-:W4:Y:S01]  /*1a1f0*/  LDL.LU R23, [R1+0x10] ;  /* 0x0000100001177983 */ /* 0x000f220000300800 */
[----:B--2--5:R-:W-:Y:S01]  /*1a200*/  HADD2.F32 R22, -RZ, R19.H0_H0 ;  /* 0x20000013ff167230 */ /* 0x024fe20000004100 */
[----:B------:R-:W-:Y:S01]  /*1a210*/  IADD3 R152, P0, P2, R168, R4, R154 ;  /* 0x00000004a8987210 */ /* 0x000fe20007a1e09a */
[----:B------:R-:W-:Y:S01]  /*1a220*/  BSSY B1, `(.L_x_546) ;  /* 0x000000c000017945 */ /* 0x000fe20003800000 */
[----:B------:R-:W-:Y:S02]  /*1a230*/  ISETP.GT.AND P3, PT, R3, 0x109, PT ;  /* 0x000001090300780c */ /* 0x000fe40003f64270 */
[----:B------:R-:W-:Y:S01]  /*1a240*/  FMUL R22, R22, R16 ;  /* 0x0000001016167220 */ /* 0x000fe20000400000 */
[----:B------:R-:W-:Y:S02]  /*1a250*/  IADD3.X R153, R169, R5, R155, P0, P2 ;  /* 0x00000005a9997210 */ /* 0x000fe400007e449b */
[----:B------:R-:W-:Y:S02]  /*1a260*/  ISETP.GT.AND P0, PT, R0, RZ, P3 ;  /* 0x000000ff0000720c */ /* 0x000fe40001f04270 */
[----:B------:R-:W-:-:S06]  /*1a270*/  LOP3.LUT R17, R17, 0xfffffff7, RZ, 0xc0, !PT ;  /* 0xfffffff711117812 */ /* 0x000fcc00078ec0ff */
[----:B------:R-:W-:Y:S01]  /*1a280*/  @P3 LOP3.LUT R17, R17, 0x8, RZ, 0xfc, !PT ;  /* 0x0000000811113812 */ /* 0x000fe200078efcff */
[----:B----4-:R-:W-:-:S05]  /*1a290*/  FFMA R22, R23, R2, R22 ;  /* 0x0000000217167223 */ /* 0x010fca0000000016 */
[----:B------:R-:W-:-:S05]  /*1a2a0*/  F2FP.F16.F32.PACK_AB R22, RZ, R22 ;  /* 0x00000016ff16723e */ /* 0x000fca00000000ff */
[----:B------:R2:W-:Y:S01]  /*1a2b0*/  @P1 STG.E.U16 desc[UR36][R4.64+0x210], R22 ;  /* 0x0002101604001986 */ /* 0x0005e2000c101524 */
[----:B------:R-:W-:Y:S05]  /*1a2c0*/  @!P0 BRA `(.L_x_547) ;  /* 0x0000000000048947 */ /* 0x000fea0003800000 */
[----:B------:R4:W5:Y:S02]  /*1a2d0*/  LDG.E.LTC128B.U16 R19, desc[UR36][R14.64+0x212] ;  /* 0x000212240e137981 */ /* 0x000964000c1e1520 */
.L_x_547:
[----:B------:R-:W-:Y:S05]  /*1a2e0*/  BSYNC B1 ;  /* 0x0000000000017941 */ /* 0x000fea0003800000 */
.L_x_546:
        /* <DEDUP_REMOVED lines=10> */
.L_x_549:
[----:B------:R-:W-:Y:S05]  /*1a390*/  BSYNC B1 ;  /* 0x0000000000017941 */ /* 0x000fea0003800000 */
.L_x_548:
        /* <DEDUP_REMOVED lines=10> */
.L_x_551:
[----:B------:R-:W-:Y:S05]  /*1a440*/  BSYNC B1 ;  /* 0x0000000000017941 */ /* 0x000fea0003800000 */
.L_x_550:
[----:B------:R-:W3:Y:S01]  /*1a450*/  LDL.LU R23, [R1+0x1c] ;  /* 0x00001c0001177983 */ /* 0x000ee20000300800 */
[----:B--2--5:R-:W-:Y:S01]  /*1a460*/  HADD2.F32 R22, -RZ, R19.H0_H0 ;  /* 0x20000013ff167230 */ /* 0x024fe20000004100 */
        /* <DEDUP_REMOVED lines=9> */
[----:B--2---:R-:W-:Y:S05]  /*1a500*/  @!P0 BRA `(.L_x_553) ;  /* 0x0000000000048947 */ /* 0x004fea0003800000 */
[----:B------:R2:W5:Y:S02]  /*1a510*/  LDG.E.LTC128B.U16 R19, desc[UR36][R14.64+0x220] ;  /* 0x000220240e137981 */ /* 0x000564000c1e1520 */
.L_x_553:
[----:B------:R-:W-:Y:S05]  /*1a520*/  BSYNC B1 ;  /* 0x0000000000017941 */ /* 0x000fea0003800000 */
.L_x_552:
        /* <DEDUP_REMOVED lines=10> */
[----:B---3--:R-:W-:-:S05]  /*1a5d0*/  IADD3 R22, P0, R168, R20, RZ ;  /* 0x00000014a8167210 */ /* 0x008fca0007f1e0ff */
[----:B------:R-:W-:Y:S01]  /*1a5e0*/  IMAD.X R23, R169, 0x1, R21, P0 ;  /* 0x00000001a9177824 */ /* 0x000fe200000e0615 */
[----:B------:R-:W-:-:S13]  /*1a5f0*/  ISETP.GT.AND P0, PT, R0, RZ, P1 ;  /* 0x000000ff0000720c */ /* 0x000fda0000f04270 */
[----:B------:R-:W-:Y:S05]  /*1a600*/  @!P0 BRA `(.L_x_555) ;  /* 0x0000000000048947 */ /* 0x000fea0003800000 */
[----:B------:R3:W5:Y:S02]  /*1a610*/  LDG.E.LTC128B.U16 R19, desc[UR36][R14.64+0x222] ;  /* 0x000222240e137981 */ /* 0x000764000c1e1520 */
.L_x_555:
[----:B------:R-:W-:Y:S05]  /*1a620*/  BSYNC B1 ;  /* 0x0000000000017941 */ /* 0x000fea0003800000 */
.L_x_554:
        /* <DEDUP_REMOVED lines=10> */
.L_x_557:
[----:B------:R-:W-:Y:S05]  /*1a6d0*/  BSYNC B1 ;  /* 0x0000000000017941 */ /* 0x000fea0003800000 */
.L_x_556:
        /* <DEDUP_REMOVED lines=10> */
.L_x_559:
[----:B------:R-:W-:Y:S05]  /*1a780*/  BSYNC B1 ;  /* 0x0000000000017941 */ /* 0x000fea0003800000 */
.L_x_558:
        /* <DEDUP_REMOVED lines=13> */
.L_x_561:
[----:B------:R-:W-:Y:S05]  /*1a860*/  BSYNC B1 ;  /* 0x0000000000017941 */ /* 0x000fea0003800000 */
.L_x_560:
        /* <DEDUP_REMOVED lines=13> */
.L_x_563:
[----:B------:R-:W-:Y:S05]  /*1a940*/  BSYNC B1 ;  /* 0x0000000000017941 */ /* 0x000fea0003800000 */
.L_x_562:
        /* <DEDUP_REMOVED lines=10> */
.L_x_565:
[----:B------:R-:W-:Y:S05]  /*1a9f0*/  BSYNC B1 ;  /* 0x0000000000017941 */ /* 0x000fea0003800000 */
.L_x_564:
        /* <DEDUP_REMOVED lines=10> */
.L_x_567:
[----:B------:R-:W-:Y:S05]  /*1aaa0*/  BSYNC B1 ;  /* 0x0000000000017941 */ /* 0x000fea0003800000 */
.L_x_566:
        /* <DEDUP_REMOVED lines=13> */
.L_x_569:
[----:B------:R-:W-:Y:S05]  /*1ab80*/  BSYNC B1 ;  /* 0x0000000000017941 */ /* 0x000fea0003800000 */
.L_x_568:
        /* <DEDUP_REMOVED lines=13> */
.L_x_571:
[----:B------:R-:W-:Y:S05]  /*1ac60*/  BSYNC B1 ;  /* 0x0000000000017941 */ /* 0x000fea0003800000 */
.L_x_570:
        /* <DEDUP_REMOVED lines=10> */
.L_x_573:
[----:B------:R-:W-:Y:S05]  /*1ad10*/  BSYNC B1 ;  /* 0x0000000000017941 */ /* 0x000fea0003800000 */
.L_x_572:
        /* <DEDUP_REMOVED lines=10> */
.L_x_575:
[----:B------:R-:W-:Y:S05]  /*1adc0*/  BSYNC B1 ;  /* 0x0000000000017941 */ /* 0x000fea0003800000 */
.L_x_574:
        /* <DEDUP_REMOVED lines=13> */
.L_x_577:
[----:B------:R-:W-:Y:S05]  /*1aea0*/  BSYNC B1 ;  /* 0x0000000000017941 */ /* 0x000fea0003800000 */
.L_x_576:
        /* <DEDUP_REMOVED lines=13> */
.L_x_579:
[----:B------:R-:W-:Y:S05]  /*1af80*/  BSYNC B1 ;  /* 0x0000000000017941 */ /* 0x000fea0003800000 */
.L_x_578:
        /* <DEDUP_REMOVED lines=10> */
.L_x_581:
[----:B------:R-:W-:Y:S05]  /*1b030*/  BSYNC B1 ;  /* 0x0000000000017941 */ /* 0x000fea0003800000 */
.L_x_580:
        /* <DEDUP_REMOVED lines=10> */
.L_x_583:
[----:B------:R-:W-:Y:S05]  /*1b0e0*/  BSYNC B1 ;  /* 0x0000000000017941 */ /* 0x000fea0003800000 */
.L_x_582:
        /* <DEDUP_REMOVED lines=13> */
.L_x_585:
[----:B------:R-:W-:Y:S05]  /*1b1c0*/  BSYNC B1 ;  /* 0x0000000000017941 */ /* 0x000fea0003800000 */
.L_x_584:
        /* <DEDUP_REMOVED lines=13> */
.L_x_587:
[----:B------:R-:W-:Y:S05]  /*1b2a0*/  BSYNC B1 ;  /* 0x0000000000017941 */ /* 0x000fea0003800000 */
.L_x_586:
        /* <DEDUP_REMOVED lines=10> */
.L_x_589:
[----:B------:R-:W-:Y:S05]  /*1b350*/  BSYNC B1 ;  /* 0x0000000000017941 */ /* 0x000fea0003800000 */
.L_x_588:
        /* <DEDUP_REMOVED lines=10> */
.L_x_591:
[----:B------:R-:W-:Y:S05]  /*1b400*/  BSYNC B1 ;  /* 0x0000000000017941 */ /* 0x000fea0003800000 */
.L_x_590:
        /* <DEDUP_REMOVED lines=13> */
.L_x_593:
[----:B------:R-:W-:Y:S05]  /*1b4e0*/  BSYNC B1 ;  /* 0x0000000000017941 */ /* 0x000fea0003800000 */
.L_x_592:
        /* <DEDUP_REMOVED lines=13> */
.L_x_595:
[----:B------:R-:W-:Y:S05]  /*1b5c0*/  BSYNC B1 ;  /* 0x0000000000017941 */ /* 0x000fea0003800000 */
.L_x_594:
        /* <DEDUP_REMOVED lines=10> */
.L_x_597:
[----:B------:R-:W-:Y:S05]  /*1b670*/  BSYNC B1 ;  /* 0x0000000000017941 */ /* 0x000fea0003800000 */
.L_x_596:
        /* <DEDUP_REMOVED lines=10> */
.L_x_599:
[----:B------:R-:W-:Y:S05]  /*1b720*/  BSYNC B1 ;  /* 0x0000000000017941 */ /* 0x000fea0003800000 */
.L_x_598:
        /* <DEDUP_REMOVED lines=13> */
.L_x_601:
[----:B------:R-:W-:Y:S05]  /*1b800*/  BSYNC B1 ;  /* 0x0000000000017941 */ /* 0x000fea0003800000 */
.L_x_600:
        /* <DEDUP_REMOVED lines=13> */
.L_x_603:
[----:B------:R-:W-:Y:S05]  /*1b8e0*/  BSYNC B1 ;  /* 0x0000000000017941 */ /* 0x000fea0003800000 */
.L_x_602:
        /* <DEDUP_REMOVED lines=10> */
.L_x_605:
[----:B------:R-:W-:Y:S05]  /*1b990*/  BSYNC B1 ;  /* 0x0000000000017941 */ /* 0x000fea0003800000 */
.L_x_604:
        /* <DEDUP_REMOVED lines=10> */
.L_x_607:
[----:B------:R-:W-:Y:S05]  /*1ba40*/  BSYNC B1 ;  /* 0x0000000000017941 */ /* 0x000fea0003800000 */
.L_x_606:
        /* <DEDUP_REMOVED lines=13> */
.L_x_609:
[----:B------:R-:W-:Y:S05]  /*1bb20*/  BSYNC B1 ;  /* 0x0000000000017941 */ /* 0x000fea0003800000 */
.L_x_608:
        /* <DEDUP_REMOVED lines=13> */
.L_x_611:
[----:B------:R-:W-:Y:S05]  /*1bc00*/  BSYNC B1 ;  /* 0x0000000000017941 */ /* 0x000fea0003800000 */
.L_x_610:
        /* <DEDUP_REMOVED lines=10> */
.L_x_613:
[----:B------:R-:W-:Y:S05]  /*1bcb0*/  BSYNC B1 ;  /* 0x0000000000017941 */ /* 0x000fea0003800000 */
.L_x_612:
        /* <DEDUP_REMOVED lines=10> */
.L_x_615:
[----:B------:R-:W-:Y:S05]  /*1bd60*/  BSYNC B1 ;  /* 0x0000000000017941 */ /* 0x000fea0003800000 */
.L_x_614:
        /* <DEDUP_REMOVED lines=13> */
.L_x_617:
[----:B------:R-:W-:Y:S05]  /*1be40*/  BSYNC B1 ;  /* 0x0000000000017941 */ /* 0x000fea0003800000 */
.L_x_616:
        /* <DEDUP_REMOVED lines=13> */
.L_x_619:
[----:B------:R-:W-:Y:S05]  /*1bf20*/  BSYNC B1 ;  /* 0x0000000000017941 */ /* 0x000fea0003800000 */
.L_x_618:
        /* <DEDUP_REMOVED lines=10> */
.L_x_621:
[----:B------:R-:W-:Y:S05]  /*1bfd0*/  BSYNC B1 ;  /* 0x0000000000017941 */ /* 0x000fea0003800000 */
.L_x_620:
        /* <DEDUP_REMOVED lines=10> */
.L_x_623:
[----:B------:R-:W-:Y:S05]  /*1c080*/  BSYNC B1 ;  /* 0x0000000000017941 */ /* 0x000fea0003800000 */
.L_x_622:
        /* <DEDUP_REMOVED lines=13> */
.L_x_625:
[----:B------:R-:W-:Y:S05]  /*1c160*/  BSYNC B1 ;  /* 0x0000000000017941 */ /* 0x000fea0003800000 */
.L_x_624:
        /* <DEDUP_REMOVED lines=13> */
.L_x_627:
[----:B------:R-:W-:Y:S05]  /*1c240*/  BSYNC B1 ;  /* 0x0000000000017941 */ /* 0x000fea0003800000 */
.L_x_626:
        /* <DEDUP_REMOVED lines=10> */
.L_x_629:
[----:B------:R-:W-:Y:S05]  /*1c2f0*/  BSYNC B1 ;  /* 0x0000000000017941 */ /* 0x000fea0003800000 */
.L_x_628:
        /* <DEDUP_REMOVED lines=10> */
.L_x_631:
[----:B------:R-:W-:Y:S05]  /*1c3a0*/  BSYNC B1 ;  /* 0x0000000000017941 */ /* 0x000fea0003800000 */
.L_x_630:
        /* <DEDUP_REMOVED lines=13> */
.L_x_633:
[----:B------:R-:W-:Y:S05]  /*1c480*/  BSYNC B1 ;  /* 0x0000000000017941 */ /* 0x000fea0003800000 */
.L_x_632:
        /* <DEDUP_REMOVED lines=13> */
.L_x_635:
[----:B------:R-:W-:Y:S05]  /*1c560*/  BSYNC B1 ;  /* 0x0000000000017941 */ /* 0x000fea0003800000 */
.L_x_634:
        /* <DEDUP_REMOVED lines=10> */
.L_x_637:
[----:B------:R-:W-:Y:S05]  /*1c610*/  BSYNC B1 ;  /* 0x0000000000017941 */ /* 0x000fea0003800000 */
.L_x_636:
        /* <DEDUP_REMOVED lines=10> */
.L_x_639:
[----:B------:R-:W-:Y:S05]  /*1c6c0*/  BSYNC B1 ;  /* 0x0000000000017941 */ /* 0x000fea0003800000 */
.L_x_638:
        /* <DEDUP_REMOVED lines=13> */
.L_x_641:
[----:B------:R-:W-:Y:S05]  /*1c7a0*/  BSYNC B1 ;  /* 0x0000000000017941 */ /* 0x000fea0003800000 */
.L_x_640:
        /* <DEDUP_REMOVED lines=13> */
.L_x_643:
[----:B------:R-:W-:Y:S05]  /*1c880*/  BSYNC B1 ;  /* 0x0000000000017941 */ /* 0x000fea0003800000 */
.L_x_642:
        /* <DEDUP_REMOVED lines=10> */
.L_x_645:
[----:B------:R-:W-:Y:S05]  /*1c930*/  BSYNC B1 ;  /* 0x0000000000017941 */ /* 0x000fea0003800000 */
.L_x_644:
        /* <DEDUP_REMOVED lines=10> */
.L_x_647:
[----:B------:R-:W-:Y:S05]  /*1c9e0*/  BSYNC B1 ;  /* 0x0000000000017941 */ /* 0x000fea0003800000 */
.L_x_646:
        /* <DEDUP_REMOVED lines=13> */
.L_x_649:
[----:B------:R-:W-:Y:S05]  /*1cac0*/  BSYNC B1 ;  /* 0x0000000000017941 */ /* 0x000fea0003800000 */
.L_x_648:
        /* <DEDUP_REMOVED lines=13> */
.L_x_651:
[----:B------:R-:W-:Y:S05]  /*1cba0*/  BSYNC B1 ;  /* 0x0000000000017941 */ /* 0x000fea0003800000 */
.L_x_650:
        /* <DEDUP_REMOVED lines=10> */
.L_x_653:
[----:B------:R-:W-:Y:S05]  /*1cc50*/  BSYNC B1 ;  /* 0x0000000000017941 */ /* 0x000fea0003800000 */
.L_x_652:
        /* <DEDUP_REMOVED lines=10> */
.L_x_655:
[----:B------:R-:W-:Y:S05]  /*1cd00*/  BSYNC B1 ;  /* 0x0000000000017941 */ /* 0x000fea0003800000 */
.L_x_654:
        /* <DEDUP_REMOVED lines=13> */
.L_x_657:
[----:B------:R-:W-:Y:S05]  /*1cde0*/  BSYNC B1 ;  /* 0x0000000000017941 */ /* 0x000fea0003800000 */
.L_x_656:
        /* <DEDUP_REMOVED lines=13> */
.L_x_659:
[----:B------:R-:W-:Y:S05]  /*1cec0*/  BSYNC B1 ;  /* 0x0000000000017941 */ /* 0x000fea0003800000 */
.L_x_658:
        /* <DEDUP_REMOVED lines=10> */
.L_x_661:
[----:B------:R-:W-:Y:S05]  /*1cf70*/  BSYNC B1 ;  /* 0x0000000000017941 */ /* 0x000fea0003800000 */
.L_x_660:
        /* <DEDUP_REMOVED lines=10> */
.L_x_663:
[----:B------:R-:W-:Y:S05]  /*1d020*/  BSYNC B1 ;  /* 0x0000000000017941 */ /* 0x000fea0003800000 */
.L_x_662:
        /* <DEDUP_REMOVED lines=13> */
.L_x_665:
[----:B------:R-:W-:Y:S05]  /*1d100*/  BSYNC B1 ;  /* 0x0000000000017941 */ /* 0x000fea0003800000 */
.L_x_664:
        /* <DEDUP_REMOVED lines=13> */
.L_x_667:
[----:B------:R-:W-:Y:S05]  /*1d1e0*/  BSYNC B1 ;  /* 0x0000000000017941 */ /* 0x000fea0003800000 */
.L_x_666:
        /* <DEDUP_REMOVED lines=10> */
.L_x_669:
[----:B------:R-:W-:Y:S05]  /*1d290*/  BSYNC B1 ;  /* 0x0000000000017941 */ /* 0x000fea0003800000 */
.L_x_668:
        /* <DEDUP_REMOVED lines=10> */
.L_x_671:
[----:B------:R-:W-:Y:S05]  /*1d340*/  BSYNC B1 ;  /* 0x0000000000017941 */ /* 0x000fea0003800000 */
.L_x_670:
        /* <DEDUP_REMOVED lines=13> */
.L_x_673:
[----:B------:R-:W-:Y:S05]  /*1d420*/  BSYNC B1 ;  /* 0x0000000000017941 */ /* 0x000fea0003800000 */
.L_x_672:
        /* <DEDUP_REMOVED lines=13> */
.L_x_675:
[----:B------:R-:W-:Y:S05]  /*1d500*/  BSYNC B1 ;  /* 0x0000000000017941 */ /* 0x000fea0003800000 */
.L_x_674:
        /* <DEDUP_REMOVED lines=10> */
.L_x_677:
[----:B------:R-:W-:Y:S05]  /*1d5b0*/  BSYNC B1 ;  /* 0x0000000000017941 */ /* 0x000fea0003800000 */
.L_x_676:
        /* <DEDUP_REMOVED lines=10> */
.L_x_679:
[----:B------:R-:W-:Y:S05]  /*1d660*/  BSYNC B1 ;  /* 0x0000000000017941 */ /* 0x000fea0003800000 */
.L_x_678:
        /* <DEDUP_REMOVED lines=13> */
.L_x_681:
[----:B------:R-:W-:Y:S05]  /*1d740*/  BSYNC B1 ;  /* 0x0000000000017941 */ /* 0x000fea0003800000 */
.L_x_680:
        /* <DEDUP_REMOVED lines=13> */
.L_x_683:
[----:B------:R-:W-:Y:S05]  /*1d820*/  BSYNC B1 ;  /* 0x0000000000017941 */ /* 0x000fea0003800000 */
.L_x_682:
        /* <DEDUP_REMOVED lines=10> */
.L_x_685:
[----:B------:R-:W-:Y:S05]  /*1d8d0*/  BSYNC B1 ;  /* 0x0000000000017941 */ /* 0x000fea0003800000 */
.L_x_684:
        /* <DEDUP_REMOVED lines=10> */
.L_x_687:
[----:B------:R-:W-:Y:S05]  /*1d980*/  BSYNC B1 ;  /* 0x0000000000017941 */ /* 0x000fea0003800000 */
.L_x_686:
        /* <DEDUP_REMOVED lines=13> */
.L_x_689:
[----:B------:R-:W-:Y:S05]  /*1da60*/  BSYNC B1 ;  /* 0x0000000000017941 */ /* 0x000fea0003800000 */
.L_x_688:
        /* <DEDUP_REMOVED lines=13> */
.L_x_691:
[----:B------:R-:W-:Y:S05]  /*1db40*/  BSYNC B1 ;  /* 0x0000000000017941 */ /* 0x000fea0003800000 */
.L_x_690:
        /* <DEDUP_REMOVED lines=10> */
.L_x_693:
[----:B------:R-:W-:Y:S05]  /*1dbf0*/  BSYNC B1 ;  /* 0x0000000000017941 */ /* 0x000fea0003800000 */
.L_x_692:
        /* <DEDUP_REMOVED lines=10> */
.L_x_695:
[----:B------:R-:W-:Y:S05]  /*1dca0*/  BSYNC B1 ;  /* 0x0000000000017941 */ /* 0x000fea0003800000 */
.L_x_694:
        /* <DEDUP_REMOVED lines=13> */
.L_x_697:
[----:B------:R-:W-:Y:S05]  /*1dd80*/  BSYNC B1 ;  /* 0x0000000000017941 */ /* 0x000fea0003800000 */
.L_x_696:
        /* <DEDUP_REMOVED lines=13> */
.L_x_699:
[----:B------:R-:W-:Y:S05]  /*1de60*/  BSYNC B1 ;  /* 0x0000000000017941 */ /* 0x000fea0003800000 */
.L_x_698:
        /* <DEDUP_REMOVED lines=10> */
.L_x_701:
[----:B------:R-:W-:Y:S05]  /*1df10*/  BSYNC B1 ;  /* 0x0000000000017941 */ /* 0x000fea0003800000 */
.L_x_700:
        /* <DEDUP_REMOVED lines=10> */
.L_x_703:
[----:B------:R-:W-:Y:S05]  /*1dfc0*/  BSYNC B1 ;  /* 0x0000000000017941 */ /* 0x000fea0003800000 */
.L_x_702:
        /* <DEDUP_REMOVED lines=13> */
.L_x_705:
[----:B------:R-:W-:Y:S05]  /*1e0a0*/  BSYNC B1 ;  /* 0x0000000000017941 */ /* 0x000fea0003800000 */
.L_x_704:
        /* <DEDUP_REMOVED lines=13> */
.L_x_707:
[----:B------:R-:W-:Y:S05]  /*1e180*/  BSYNC B1 ;  /* 0x0000000000017941 */ /* 0x000fea0003800000 */
.L_x_706:
        /* <DEDUP_REMOVED lines=10> */
.L_x_709:
[----:B------:R-:W-:Y:S05]  /*1e230*/  BSYNC B1 ;  /* 0x0000000000017941 */ /* 0x000fea0003800000 */
.L_x_708:
        /* <DEDUP_REMOVED lines=10> */
.L_x_711:
[----:B------:R-:W-:Y:S05]  /*1e2e0*/  BSYNC B1 ;  /* 0x0000000000017941 */ /* 0x000fea0003800000 */
.L_x_710:
        /* <DEDUP_REMOVED lines=13> */
.L_x_713:
[----:B------:R-:W-:Y:S05]  /*1e3c0*/  BSYNC B1 ;  /* 0x0000000000017941 */ /* 0x000fea0003800000 */
.L_x_712:
        /* <DEDUP_REMOVED lines=13> */
.L_x_715:
[----:B------:R-:W-:Y:S05]  /*1e4a0*/  BSYNC B1 ;  /* 0x0000000000017941 */ /* 0x000fea0003800000 */
.L_x_714:
        /* <DEDUP_REMOVED lines=10> */
.L_x_717:
[----:B------:R-:W-:Y:S05]  /*1e550*/  BSYNC B1 ;  /* 0x0000000000017941 */ /* 0x000fea0003800000 */
.L_x_716:
        /* <DEDUP_REMOVED lines=10> */
.L_x_719:
[----:B------:R-:W-:Y:S05]  /*1e600*/  BSYNC B1 ;  /* 0x0000000000017941 */ /* 0x000fea0003800000 */
.L_x_718:
        /* <DEDUP_REMOVED lines=13> */
.L_x_721:
[----:B------:R-:W-:Y:S05]  /*1e6e0*/  BSYNC B1 ;  /* 0x0000000000017941 */ /* 0x000fea0003800000 */
.L_x_720:
        /* <DEDUP_REMOVED lines=13> */
.L_x_723:
[----:B------:R-:W-:Y:S05]  /*1e7c0*/  BSYNC B1 ;  /* 0x0000000000017941 */ /* 0x000fea0003800000 */
.L_x_722:
        /* <DEDUP_REMOVED lines=10> */
.L_x_725:
[----:B------:R-:W-:Y:S05]  /*1e870*/  BSYNC B1 ;  /* 0x0000000000017941 */ /* 0x000fea0003800000 */
.L_x_724:
        /* <DEDUP_REMOVED lines=10> */
.L_x_727:
[----:B------:R-:W-:Y:S05]  /*1e920*/  BSYNC B1 ;  /* 0x0000000000017941 */ /* 0x000fea0003800000 */
.L_x_726:
        /* <DEDUP_REMOVED lines=13> */
.L_x_729:
[----:B------:R-:W-:Y:S05]  /*1ea00*/  BSYNC B1 ;  /* 0x0000000000017941 */ /* 0x000fea0003800000 */
.L_x_728:
        /* <DEDUP_REMOVED lines=13> */
.L_x_731:
[----:B------:R-:W-:Y:S05]  /*1eae0*/  BSYNC B1 ;  /* 0x0000000000017941 */ /* 0x000fea0003800000 */
.L_x_730:
        /* <DEDUP_REMOVED lines=10> */
.L_x_733:
[----:B------:R-:W-:Y:S05]  /*1eb90*/  BSYNC B1 ;  /* 0x0000000000017941 */ /* 0x000fea0003800000 */
.L_x_732:
        /* <DEDUP_REMOVED lines=10> */
.L_x_735:
[----:B------:R-:W-:Y:S05]  /*1ec40*/  BSYNC B1 ;  /* 0x0000000000017941 */ /* 0x000fea0003800000 */
.L_x_734:
        /* <DEDUP_REMOVED lines=13> */
.L_x_737:
[----:B------:R-:W-:Y:S05]  /*1ed20*/  BSYNC B1 ;  /* 0x0000000000017941 */ /* 0x000fea0003800000 */
.L_x_736:
        /* <DEDUP_REMOVED lines=13> */
.L_x_739:
[----:B------:R-:W-:Y:S05]  /*1ee00*/  BSYNC B1 ;  /* 0x0000000000017941 */ /* 0x000fea0003800000 */
.L_x_738:
        /* <DEDUP_REMOVED lines=10> */
.L_x_741:
[----:B------:R-:W-:Y:S05]  /*1eeb0*/  BSYNC B1 ;  /* 0x0000000000017941 */ /* 0x000fea0003800000 */
.L_x_740:
        /* <DEDUP_REMOVED lines=10> */
.L_x_743:
[----:B------:R-:W-:Y:S05]  /*1ef60*/  BSYNC B1 ;  /* 0x0000000000017941 */ /* 0x000fea0003800000 */
.L_x_742:
        /* <DEDUP_REMOVED lines=13> */
.L_x_745:
[----:B------:R-:W-:Y:S05]  /*1f040*/  BSYNC B1 ;  /* 0x0000000000017941 */ /* 0x000fea0003800000 */
.L_x_744:
        /* <DEDUP_REMOVED lines=13> */
.L_x_747:
[----:B------:R-:W-:Y:S05]  /*1f120*/  BSYNC B1 ;  /* 0x0000000000017941 */ /* 0x000fea0003800000 */
.L_x_746:
        /* <DEDUP_REMOVED lines=10> */
.L_x_749:
[----:B------:R-:W-:Y:S05]  /*1f1d0*/  BSYNC B1 ;  /* 0x0000000000017941 */ /* 0x000fea0003800000 */
.L_x_748:
        /* <DEDUP_REMOVED lines=10> */
.L_x_751:
[----:B------:R-:W-:Y:S05]  /*1f280*/  BSYNC B1 ;  /* 0x0000000000017941 */ /* 0x000fea0003800000 */
.L_x_750:
        /* <DEDUP_REMOVED lines=13> */
.L_x_753:
[----:B------:R-:W-:Y:S05]  /*1f360*/  BSYNC B1 ;  /* 0x0000000000017941 */ /* 0x000fea0003800000 */
.L_x_752:
        /* <DEDUP_REMOVED lines=13> */
.L_x_755:
[----:B------:R-:W-:Y:S05]  /*1f440*/  BSYNC B1 ;  /* 0x0000000000017941 */ /* 0x000fea0003800000 */
.L_x_754:
        /* <DEDUP_REMOVED lines=10> */
.L_x_757:
[----:B------:R-:W-:Y:S05]  /*1f4f0*/  BSYNC B1 ;  /* 0x0000000000017941 */ /* 0x000fea0003800000 */
.L_x_756:
        /* <DEDUP_REMOVED lines=10> */
.L_x_759:
[----:B------:R-:W-:Y:S05]  /*1f5a0*/  BSYNC B1 ;  /* 0x0000000000017941 */ /* 0x000fea0003800000 */
.L_x_758:
        /* <DEDUP_REMOVED lines=13> */
.L_x_761:
[----:B------:R-:W-:Y:S05]  /*1f680*/  BSYNC B1 ;  /* 0x0000000000017941 */ /* 0x000fea0003800000 */
.L_x_760:
        /* <DEDUP_REMOVED lines=13> */
.L_x_763:
[----:B------:R-:W-:Y:S05]  /*1f760*/  BSYNC B1 ;  /* 0x0000000000017941 */ /* 0x000fea0003800000 */
.L_x_762:
        /* <DEDUP_REMOVED lines=10> */
.L_x_765:
[----:B------:R-:W-:Y:S05]  /*1f810*/  BSYNC B1 ;  /* 0x0000000000017941 */ /* 0x000fea0003800000 */
.L_x_764:
        /* <DEDUP_REMOVED lines=10> */
.L_x_767:
[----:B------:R-:W-:Y:S05]  /*1f8c0*/  BSYNC B1 ;  /* 0x0000000000017941 */ /* 0x000fea0003800000 */
.L_x_766:
        /* <DEDUP_REMOVED lines=11> */
.L_x_769:
[----:B------:R-:W-:Y:S05]  /*1f980*/  BSYNC B1 ;  /* 0x0000000000017941 */ /* 0x000fea0003800000 */
.L_x_768:
        /* <DEDUP_REMOVED lines=11> */
.L_x_771:
[----:B------:R-:W-:Y:S05]  /*1fa40*/  BSYNC B1 ;  /* 0x0000000000017941 */ /* 0x000fea0003800000 */
.L_x_770:
        /* <DEDUP_REMOVED lines=10> */
.L_x_773:
[----:B------:R-:W-:Y:S05]  /*1faf0*/  BSYNC B1 ;  /* 0x0000000000017941 */ /* 0x000fea0003800000 */
.L_x_772:
        /* <DEDUP_REMOVED lines=10> */
.L_x_775:
[----:B------:R-:W-:Y:S05]  /*1fba0*/  BSYNC B1 ;  /* 0x0000000000017941 */ /* 0x000fea0003800000 */
.L_x_774:
        /* <DEDUP_REMOVED lines=11> */
.L_x_777:
[----:B------:R-:W-:Y:S05]  /*1fc60*/  BSYNC B1 ;  /* 0x0000000000017941 */ /* 0x000fea0003800000 */
.L_x_776:
        /* <DEDUP_REMOVED lines=11> */
.L_x_779:
[----:B------:R-:W-:Y:S05]  /*1fd20*/  BSYNC B1 ;  /* 0x0000000000017941 */ /* 0x000fea0003800000 */
.L_x_778:
        /* <DEDUP_REMOVED lines=10> */
.L_x_781:
[----:B------:R-:W-:Y:S05]  /*1fdd0*/  BSYNC B1 ;  /* 0x0000000000017941 */ /* 0x000fea0003800000 */
.L_x_780:
        /* <DEDUP_REMOVED lines=10> */
.L_x_783:
[----:B------:R-:W-:Y:S05]  /*1fe80*/  BSYNC B1 ;  /* 0x0000000000017941 */ /* 0x000fea0003800000 */
.L_x_782:
        /* <DEDUP_REMOVED lines=11> */
.L_x_785:
[----:B------:R-:W-:Y:S05]  /*1ff40*/  BSYNC B1 ;  /* 0x0000000000017941 */ /* 0x000fea0003800000 */
.L_x_784:
[----:B------:R-:W3:Y:S01]  /*1ff50*/  LDL.LU R154, [R1+0x1f0] ;  /* 0x0001f000019a7983 */ /* 0x000ee20000300800 */
[----:B-----5:R-:W-:Y:S01]  /*1ff60*/  HADD2.F32 R155, -RZ, R19.H0_H0 ;  /* 0x20000013ff9b7230 */ /* 0x020fe20000004100 */
[----:B------:R-:W-:Y:S04]  /*1ff70*/  BSSY B1, `(.L_x_786) ;  /* 0x0000009000017945 */ /* 0x000fe80003800000 */
[----:B------:R-:W-:-:S04]  /*1ff80*/  FMUL R155, R155, R16 ;  /* 0x000000109b9b7220 */ /* 0x000fc80000400000 */
[----:B---3--:R-:W-:-:S05]  /*1ff90*/  FFMA R155, R154, R2, R155 ;  /* 0x000000029a9b7223 */ /* 0x008fca000000009b */
[----:B------:R-:W-:-:S05]  /*1ffa0*/  F2FP.F16.F32.PACK_AB R155, RZ, R155 ;  /* 0x0000009bff9b723e */ /* 0x000fca00000000ff */
[----:B------:R3:W-:Y:S01]  /*1ffb0*/  @P0 STG.E.U16 desc[UR36][R4.64+0x3f0], R155 ;  /* 0x0003f09b04000986 */ /* 0x0007e2000c101524 */
[----:B------:R-:W-:-:S04]  /*1ffc0*/  ISETP.GT.AND P0, PT, R3, 0x1f9, PT ;  /* 0x000001f90300780c */ /* 0x000fc80003f04270 */
[----:B------:R-:W-:-:S13]  /*1ffd0*/  ISETP.GT.AND P5, PT, R0, RZ, P0 ;  /* 0x000000ff0000720c */ /* 0x000fda00007a4270 */
[----:B---3--:R-:W-:Y:S05]  /*1ffe0*/  @!P5 BRA `(.L_x_787) ;  /* 0x000000000004d947 */ /* 0x008fea0003800000 */
[----:B------:R3:W5:Y:S02]  /*1fff0*/  LDG.E.LTC128B.U16 R19, desc[UR36][R14.64+0x3f2] ;  /* 0x0003f2240e137981 */ /* 0x000764000c1e1520 */
.L_x_787:
[----:B------:R-:W-:Y:S05]  /*20000*/  BSYNC B1 ;  /* 0x0000000000017941 */ /* 0x000fea0003800000 */
.L_x_786:
[----:B0123--:R-:W2:Y:S01]  /*20010*/  LDL.LU R14, [R1+0x1f4] ;  /* 0x0001f400010e7983 */ /* 0x00fea20000300800 */
[----:B-----5:R-:W-:Y:S01]  /*20020*/  HADD2.F32 R3, -RZ, R19.H0_H0 ;  /* 0x20000013ff037230 */ /* 0x020fe20000004100 */
[----:B------:R-:W-:Y:S04]  /*20030*/  BSSY B1, `(.L_x_788) ;  /* 0x0000008000017945 */ /* 0x000fe80003800000 */
[----:B------:R-:W-:-:S04]  /*20040*/  FMUL R3, R3, R16 ;  /* 0x0000001003037220 */ /* 0x000fc80000400000 */
[----:B--2---:R-:W-:-:S05]  /*20050*/  FFMA R3, R14, R2, R3 ;  /* 0x000000020e037223 */ /* 0x004fca0000000003 */
[----:B------:R-:W-:-:S05]  /*20060*/  F2FP.F16.F32.PACK_AB R3, RZ, R3 ;  /* 0x00000003ff03723e */ /* 0x000fca00000000ff */
[----:B------:R0:W-:Y:S01]  /*20070*/  @P5 STG.E.U16 desc[UR36][R4.64+0x3f2], R3 ;  /* 0x0003f20304005986 */ /* 0x0001e2000c101524 */
[----:B------:R-:W-:-:S13]  /*20080*/  ISETP.GT.AND P5, PT, R0, 0x8, P1 ;  /* 0x000000080000780c */ /* 0x000fda0000fa4270 */
[----:B0-----:R-:W-:Y:S05]  /*20090*/  @!P5 BRA `(.L_x_789) ;  /* 0x000000000004d947 */ /* 0x001fea0003800000 */
[----:B------:R0:W5:Y:S02]  /*200a0*/  LDG.E.LTC128B.U16 R19, desc[UR36][R12.64+0x3f0] ;  /* 0x0003f0240c137981 */ /* 0x000164000c1e1520 */
.L_x_789:
[----:B------:R-:W-:Y:S05]  /*200b0*/  BSYNC B1 ;  /* 0x0000000000017941 */ /* 0x000fea0003800000 */
.L_x_788:
[----:B------:R-:W2:Y:S01]  /*200c0*/  LDL.LU R4, [R1+0x1f8] ;  /* 0x0001f80001047983 */ /* 0x000ea20000300800 */
[----:B-----5:R-:W-:Y:S01]  /*200d0*/  HADD2.F32 R3, -RZ, R19.H0_H0 ;  /* 0x20000013ff037230 */ /* 0x020fe20000004100 */
[----:B------:R-:W-:Y:S01]  /*200e0*/  BSSY B1, `(.L_x_790) ;  /* 0x000000a000017945 */ /* 0x000fe20003800000 */
[----:B------:R-:W-:-:S03]  /*200f0*/  @P5 IMAD.MOV.U32 R5, RZ, RZ, R7 ;  /* 0x000000ffff055224 */ /* 0x000fc600078e0007 */
[----:B------:R-:W-:-:S04]  /*20100*/  FMUL R3, R3, R16 ;  /* 0x0000001003037220 */ /* 0x000fc80000400000 */
[----:B--2---:R-:W-:Y:S01]  /*20110*/  FFMA R3, R4, R2, R3 ;  /* 0x0000000204037223 */ /* 0x004fe20000000003 */
[----:B------:R-:W-:-:S04]  /*20120*/  @P5 IMAD.MOV.U32 R4, RZ, RZ, R6 ;  /* 0x000000ffff045224 */ /* 0x000fc800078e0006 */
[----:B------:R-:W-:-:S05]  /*20130*/  F2FP.F16.F32.PACK_AB R3, RZ, R3 ;  /* 0x00000003ff03723e */ /* 0x000fca00000000ff */
[----:B------:R1:W-:Y:S01]  /*20140*/  @P5 STG.E.U16 desc[UR36][R4.64+0x3f0], R3 ;  /* 0x0003f00304005986 */ /* 0x0003e2000c101524 */
[----:B------:R-:W-:-:S13]  /*20150*/  ISETP.GT.AND P5, PT, R0, 0x8, P0 ;  /* 0x000000080000780c */ /* 0x000fda00007a4270 */
[----:B-1----:R-:W-:Y:S05]  /*20160*/  @!P5 BRA `(.L_x_791) ;  /* 0x000000000004d947 */ /* 0x002fea0003800000 */
[----:B------:R1:W5:Y:S02]  /*20170*/  LDG.E.LTC128B.U16 R19, desc[UR36][R12.64+0x3f2] ;  /* 0x0003f2240c137981 */ /* 0x000364000c1e1520 */
.L_x_791:
[----:B------:R-:W-:Y:S05]  /*20180*/  BSYNC B1 ;  /* 0x0000000000017941 */ /* 0x000fea0003800000 */
.L_x_790:
        /* <DEDUP_REMOVED lines=11> */
.L_x_793:
[----:B------:R-:W-:Y:S05]  /*20240*/  BSYNC B1 ;  /* 0x0000000000017941 */ /* 0x000fea0003800000 */
.L_x_792:
[----:B-----5:R-:W-:Y:S01]  /*20250*/  HADD2.F32 R3, -RZ, R19.H0_H0 ;  /* 0x20000013ff037230 */ /* 0x020fe20000004100 */
[----:B------:R-:W-:Y:S04]  /*20260*/  BSSY B1, `(.L_x_794) ;  /* 0x0000009000017945 */ /* 0x000fe80003800000 */
[----:B------:R-:W-:-:S04]  /*20270*/  FMUL R3, R3, R16 ;  /* 0x0000001003037220 */ /* 0x000fc80000400000 */
[----:B------:R-:W-:-:S05]  /*20280*/  FFMA R3, R24, R2, R3 ;  /* 0x0000000218037223 */ /* 0x000fca0000000003 */
[----:B------:R-:W-:-:S05]  /*20290*/  F2FP.F16.F32.PACK_AB R3, RZ, R3 ;  /* 0x00000003ff03723e */ /* 0x000fca00000000ff */
[----:B------:R3:W-:Y:S01]  /*202a0*/  @P5 STG.E.U16 desc[UR36][R20.64+0x200], R3 ;  /* 0x0002000314005986 */ /* 0x0007e2000c101524 */
[----:B------:R-:W-:-:S04]  /*202b0*/  LOP3.LUT P5, RZ, R17, 0x2, RZ, 0xc0, !PT ;  /* 0x0000000211ff7812 */ /* 0x000fc800078ac0ff */
[----:B------:R-:W-:-:S13]  /*202c0*/  ISETP.GT.AND P5, PT, R0, 0x80, P5 ;  /* 0x000000800000780c */ /* 0x000fda0002fa4270 */
[----:B---3--:R-:W-:Y:S05]  /*202d0*/  @!P5 BRA `(.L_x_795) ;  /* 0x000000000004d947 */ /* 0x008fea0003800000 */
[----:B------:R3:W5:Y:S02]  /*202e0*/  LDG.E.LTC128B.U16 R19, desc[UR36][R10.64+0x202] ;  /* 0x000202240a137981 */ /* 0x000764000c1e1520 */
.L_x_795:
[----:B------:R-:W-:Y:S05]  /*202f0*/  BSYNC B1 ;  /* 0x0000000000017941 */ /* 0x000fea0003800000 */
.L_x_794:
        /* <DEDUP_REMOVED lines=8> */
[----:B0-----:R-:W-:Y:S05]  /*20380*/  @!P5 BRA `(.L_x_797) ;  /* 0x000000000004d947 */ /* 0x001fea0003800000 */
[----:B------:R0:W5:Y:S02]  /*20390*/  LDG.E.LTC128B.U16 R19, desc[UR36][R8.64+0x200] ;  /* 0x0002002408137981 */ /* 0x000164000c1e1520 */
.L_x_797:
[----:B------:R-:W-:Y:S05]  /*203a0*/  BSYNC B1 ;  /* 0x0000000000017941 */ /* 0x000fea0003800000 */
.L_x_796:
        /* <DEDUP_REMOVED lines=10> */
.L_x_799:
[----:B------:R-:W-:Y:S05]  /*20450*/  BSYNC B1 ;  /* 0x0000000000017941 */ /* 0x000fea0003800000 */
.L_x_798:
        /* <DEDUP_REMOVED lines=10> */
.L_x_801:
[----:B------:R-:W-:Y:S05]  /*20500*/  BSYNC B1 ;  /* 0x0000000000017941 */ /* 0x000fea0003800000 */
.L_x_800:
        /* <DEDUP_REMOVED lines=10> */
.L_x_803:
[----:B------:R-:W-:Y:S05]  /*205b0*/  BSYNC B1 ;  /* 0x0000000000017941 */ /* 0x000fea0003800000 */
.L_x_802:
        /* <DEDUP_REMOVED lines=10> */
.L_x_805:
[----:B------:R-:W-:Y:S05]  /*20660*/  BSYNC B1 ;  /* 0x0000000000017941 */ /* 0x000fea0003800000 */
.L_x_804:
        /* <DEDUP_REMOVED lines=10> */
.L_x_807:
[----:B------:R-:W-:Y:S05]  /*20710*/  BSYNC B1 ;  /* 0x0000000000017941 */ /* 0x000fea0003800000 */
.L_x_806:
        /* <DEDUP_REMOVED lines=10> */
.L_x_809:
[----:B------:R-:W-:Y:S05]  /*207c0*/  BSYNC B1 ;  /* 0x0000000000017941 */ /* 0x000fea0003800000 */
.L_x_808:
        /* <DEDUP_REMOVED lines=10> */
.L_x_811:
[----:B------:R-:W-:Y:S05]  /*20870*/  BSYNC B1 ;  /* 0x0000000000017941 */ /* 0x000fea0003800000 */
.L_x_810:
        /* <DEDUP_REMOVED lines=10> */
.L_x_813:
[----:B------:R-:W-:Y:S05]  /*20920*/  BSYNC B1 ;  /* 0x0000000000017941 */ /* 0x000fea0003800000 */
.L_x_812:
        /* <DEDUP_REMOVED lines=10> */
.L_x_815:
[----:B------:R-:W-:Y:S05]  /*209d0*/  BSYNC B1 ;  /* 0x0000000000017941 */ /* 0x000fea0003800000 */
.L_x_814:
        /* <DEDUP_REMOVED lines=10> */
.L_x_817:
[----:B------:R-:W-:Y:S05]  /*20a80*/  BSYNC B1 ;  /* 0x0000000000017941 */ /* 0x000fea0003800000 */
.L_x_816:
        /* <DEDUP_REMOVED lines=10> */
.L_x_819:
[----:B------:R-:W-:Y:S05]  /*20b30*/  BSYNC B1 ;  /* 0x0000000000017941 */ /* 0x000fea0003800000 */
.L_x_818:
        /* <DEDUP_REMOVED lines=10> */
.L_x_821:
[----:B------:R-:W-:Y:S05]  /*20be0*/  BSYNC B1 ;  /* 0x0000000000017941 */ /* 0x000fea0003800000 */
.L_x_820:
        /* <DEDUP_REMOVED lines=10> */
.L_x_823:
[----:B------:R-:W-:Y:S05]  /*20c90*/  BSYNC B1 ;  /* 0x0000000000017941 */ /* 0x000fea0003800000 */
.L_x_822:
        /* <DEDUP_REMOVED lines=10> */
.L_x_825:
[----:B------:R-:W-:Y:S05]  /*20d40*/  BSYNC B1 ;  /* 0x0000000000017941 */ /* 0x000fea0003800000 */
.L_x_824:
        /* <DEDUP_REMOVED lines=10> */
.L_x_827:
[----:B------:R-:W-:Y:S05]  /*20df0*/  BSYNC B1 ;  /* 0x0000000000017941 */ /* 0x000fea0003800000 */
.L_x_826:
        /* <DEDUP_REMOVED lines=10> */
.L_x_829:
[----:B------:R-:W-:Y:S05]  /*20ea0*/  BSYNC B1 ;  /* 0x0000000000017941 */ /* 0x000fea0003800000 */
.L_x_828:
        /* <DEDUP_REMOVED lines=10> */
.L_x_831:
[----:B------:R-:W-:Y:S05]  /*20f50*/  BSYNC B1 ;  /* 0x0000000000017941 */ /* 0x000fea0003800000 */
.L_x_830:
        /* <DEDUP_REMOVED lines=10> */
.L_x_833:
[----:B------:R-:W-:Y:S05]  /*21000*/  BSYNC B1 ;  /* 0x0000000000017941 */ /* 0x000fea0003800000 */
.L_x_832:
        /* <DEDUP_REMOVED lines=10> */
.L_x_835:
[----:B------:R-:W-:Y:S05]  /*210b0*/  BSYNC B1 ;  /* 0x0000000000017941 */ /* 0x000fea0003800000 */
.L_x_834:
        /* <DEDUP_REMOVED lines=10> */
.L_x_837:
[----:B------:R-:W-:Y:S05]  /*21160*/  BSYNC B1 ;  /* 0x0000000000017941 */ /* 0x000fea0003800000 */
.L_x_836:
        /* <DEDUP_REMOVED lines=10> */
.L_x_839:
[----:B------:R-:W-:Y:S05]  /*21210*/  BSYNC B1 ;  /* 0x0000000000017941 */ /* 0x000fea0003800000 */
.L_x_838:
        /* <DEDUP_REMOVED lines=10> */
.L_x_841:
[----:B------:R-:W-:Y:S05]  /*212c0*/  BSYNC B1 ;  /* 0x0000000000017941 */ /* 0x000fea0003800000 */
.L_x_840:
        /* <DEDUP_REMOVED lines=10> */
.L_x_843:
[----:B------:R-:W-:Y:S05]  /*21370*/  BSYNC B1 ;  /* 0x0000000000017941 */ /* 0x000fea0003800000 */
.L_x_842:
        /* <DEDUP_REMOVED lines=10> */
.L_x_845:
[----:B------:R-:W-:Y:S05]  /*21420*/  BSYNC B1 ;  /* 0x0000000000017941 */ /* 0x000fea0003800000 */
.L_x_844:
        /* <DEDUP_REMOVED lines=10> */
.L_x_847:
[----:B------:R-:W-:Y:S05]  /*214d0*/  BSYNC B1 ;  /* 0x0000000000017941 */ /* 0x000fea0003800000 */
.L_x_846:
        /* <DEDUP_REMOVED lines=10> */
.L_x_849:
[----:B------:R-:W-:Y:S05]  /*21580*/  BSYNC B1 ;  /* 0x0000000000017941 */ /* 0x000fea0003800000 */
.L_x_848:
        /* <DEDUP_REMOVED lines=10> */
.L_x_851:
[----:B------:R-:W-:Y:S05]  /*21630*/  BSYNC B1 ;  /* 0x0000000000017941 */ /* 0x000fea0003800000 */
.L_x_850:
        /* <DEDUP_REMOVED lines=10> */
.L_x_853:
[----:B------:R-:W-:Y:S05]  /*216e0*/  BSYNC B1 ;  /* 0x0000000000017941 */ /* 0x000fea0003800000 */
.L_x_852:
        /* <DEDUP_REMOVED lines=10> */
.L_x_855:
[----:B------:R-:W-:Y:S05]  /*21790*/  BSYNC B1 ;  /* 0x0000000000017941 */ /* 0x000fea0003800000 */
.L_x_854:
        /* <DEDUP_REMOVED lines=10> */
.L_x_857:
[----:B------:R-:W-:Y:S05]  /*21840*/  BSYNC B1 ;  /* 0x0000000000017941 */ /* 0x000fea0003800000 */
.L_x_856:
        /* <DEDUP_REMOVED lines=10> */
.L_x_859:
[----:B------:R-:W-:Y:S05]  /*218f0*/  BSYNC B1 ;  /* 0x0000000000017941 */ /* 0x000fea0003800000 */
.L_x_858:
        /* <DEDUP_REMOVED lines=10> */
.L_x_861:
[----:B------:R-:W-:Y:S05]  /*219a0*/  BSYNC B1 ;  /* 0x0000000000017941 */ /* 0x000fea0003800000 */
.L_x_860:
        /* <DEDUP_REMOVED lines=10> */
.L_x_863:
[----:B------:R-:W-:Y:S05]  /*21a50*/  BSYNC B1 ;  /* 0x0000000000017941 */ /* 0x000fea0003800000 */
.L_x_862:
        /* <DEDUP_REMOVED lines=10> */
.L_x_865:
[----:B------:R-:W-:Y:S05]  /*21b00*/  BSYNC B1 ;  /* 0x0000000000017941 */ /* 0x000fea0003800000 */
.L_x_864:
        /* <DEDUP_REMOVED lines=10> */
.L_x_867:
[----:B------:R-:W-:Y:S05]  /*21bb0*/  BSYNC B1 ;  /* 0x0000000000017941 */ /* 0x000fea0003800000 */
.L_x_866:
        /* <DEDUP_REMOVED lines=10> */
.L_x_869:
[----:B------:R-:W-:Y:S05]  /*21c60*/  BSYNC B1 ;  /* 0x0000000000017941 */ /* 0x000fea0003800000 */
.L_x_868:
        /* <DEDUP_REMOVED lines=10> */
.L_x_871:
[----:B------:R-:W-:Y:S05]  /*21d10*/  BSYNC B1 ;  /* 0x0000000000017941 */ /* 0x000fea0003800000 */
.L_x_870:
        /* <DEDUP_REMOVED lines=10> */
.L_x_873:
[----:B------:R-:W-:Y:S05]  /*21dc0*/  BSYNC B1 ;  /* 0x0000000000017941 */ /* 0x000fea0003800000 */
.L_x_872:
        /* <DEDUP_REMOVED lines=10> */
.L_x_875:
[----:B------:R-:W-:Y:S05]  /*21e70*/  BSYNC B1 ;  /* 0x0000000000017941 */ /* 0x000fea0003800000 */
.L_x_874:
        /* <DEDUP_REMOVED lines=10> */
.L_x_877:
[----:B------:R-:W-:Y:S05]  /*21f20*/  BSYNC B1 ;  /* 0x0000000000017941 */ /* 0x000fea0003800000 */
.L_x_876:
        /* <DEDUP_REMOVED lines=10> */
.L_x_879:
[----:B------:R-:W-:Y:S05]  /*21fd0*/  BSYNC B1 ;  /* 0x0000000000017941 */ /* 0x000fea0003800000 */
.L_x_878:
        /* <DEDUP_REMOVED lines=10> */
.L_x_881:
[----:B------:R-:W-:Y:S05]  /*22080*/  BSYNC B1 ;  /* 0x0000000000017941 */ /* 0x000fea0003800000 */
.L_x_880:
        /* <DEDUP_REMOVED lines=10> */
.L_x_883:
[----:B------:R-:W-:Y:S05]  /*22130*/  BSYNC B1 ;  /* 0x0000000000017941 */ /* 0x000fea0003800000 */
.L_x_882:
        /* <DEDUP_REMOVED lines=10> */
.L_x_885:
[----:B------:R-:W-:Y:S05]  /*221e0*/  BSYNC B1 ;  /* 0x0000000000017941 */ /* 0x000fea0003800000 */
.L_x_884:
        /* <DEDUP_REMOVED lines=10> */
.L_x_887:
[----:B------:R-:W-:Y:S05]  /*22290*/  BSYNC B1 ;  /* 0x0000000000017941 */ /* 0x000fea0003800000 */
.L_x_886:
        /* <DEDUP_REMOVED lines=10> */
.L_x_889:
[----:B------:R-:W-:Y:S05]  /*22340*/  BSYNC B1 ;  /* 0x0000000000017941 */ /* 0x000fea0003800000 */
.L_x_888:
        /* <DEDUP_REMOVED lines=10> */
.L_x_891:
[----:B------:R-:W-:Y:S05]  /*223f0*/  BSYNC B1 ;  /* 0x0000000000017941 */ /* 0x000fea0003800000 */
.L_x_890:
        /* <DEDUP_REMOVED lines=10> */
.L_x_893:
[----:B------:R-:W-:Y:S05]  /*224a0*/  BSYNC B1 ;  /* 0x0000000000017941 */ /* 0x000fea0003800000 */
.L_x_892:
        /* <DEDUP_REMOVED lines=10> */
.L_x_895:
[----:B------:R-:W-:Y:S05]  /*22550*/  BSYNC B1 ;  /* 0x0000000000017941 */ /* 0x000fea0003800000 */
.L_x_894:
        /* <DEDUP_REMOVED lines=10> */
.L_x_897:
[----:B------:R-:W-:Y:S05]  /*22600*/  BSYNC B1 ;  /* 0x0000000000017941 */ /* 0x000fea0003800000 */
.L_x_896:
        /* <DEDUP_REMOVED lines=10> */
.L_x_899:
[----:B------:R-:W-:Y:S05]  /*226b0*/  BSYNC B1 ;  /* 0x0000000000017941 */ /* 0x000fea0003800000 */
.L_x_898:
        /* <DEDUP_REMOVED lines=10> */
.L_x_901:
[----:B------:R-:W-:Y:S05]  /*22760*/  BSYNC B1 ;  /* 0x0000000000017941 */ /* 0x000fea0003800000 */
.L_x_900:
        /* <DEDUP_REMOVED lines=10> */
.L_x_903:
[----:B------:R-:W-:Y:S05]  /*22810*/  BSYNC B1 ;  /* 0x0000000000017941 */ /* 0x000fea0003800000 */
.L_x_902:
        /* <DEDUP_REMOVED lines=10> */
.L_x_905:
[----:B------:R-:W-:Y:S05]  /*228c0*/  BSYNC B1 ;  /* 0x0000000000017941 */ /* 0x000fea0003800000 */
.L_x_904:
        /* <DEDUP_REMOVED lines=10> */
.L_x_907:
[----:B------:R-:W-:Y:S05]  /*22970*/  BSYNC B1 ;  /* 0x0000000000017941 */ /* 0x000fea0003800000 */
.L_x_906:
        /* <DEDUP_REMOVED lines=10> */
.L_x_909:
[----:B------:R-:W-:Y:S05]  /*22a20*/  BSYNC B1 ;  /* 0x0000000000017941 */ /* 0x000fea0003800000 */
.L_x_908:
        /* <DEDUP_REMOVED lines=10> */
.L_x_911:
[----:B------:R-:W-:Y:S05]  /*22ad0*/  BSYNC B1 ;  /* 0x0000000000017941 */ /* 0x000fea0003800000 */
.L_x_910:
        /* <DEDUP_REMOVED lines=10> */
.L_x_913:
[----:B------:R-:W-:Y:S05]  /*22b80*/  BSYNC B1 ;  /* 0x0000000000017941 */ /* 0x000fea0003800000 */
.L_x_912:
        /* <DEDUP_REMOVED lines=10> */
.L_x_915:
[----:B------:R-:W-:Y:S05]  /*22c30*/  BSYNC B1 ;  /* 0x0000000000017941 */ /* 0x000fea0003800000 */
.L_x_914:
        /* <DEDUP_REMOVED lines=10> */
.L_x_917:
[----:B------:R-:W-:Y:S05]  /*22ce0*/  BSYNC B1 ;  /* 0x0000000000017941 */ /* 0x000fea0003800000 */
.L_x_916:
        /* <DEDUP_REMOVED lines=10> */
.L_x_919:
[----:B------:R-:W-:Y:S05]  /*22d90*/  BSYNC B1 ;  /* 0x0000000000017941 */ /* 0x000fea0003800000 */
.L_x_918:
        /* <DEDUP_REMOVED lines=10> */
.L_x_921:
[----:B------:R-:W-:Y:S05]  /*22e40*/  BSYNC B1 ;  /* 0x0000000000017941 */ /* 0x000fea0003800000 */
.L_x_920:
        /* <DEDUP_REMOVED lines=10> */
.L_x_923:
[----:B------:R-:W-:Y:S05]  /*22ef0*/  BSYNC B1 ;  /* 0x0000000000017941 */ /* 0x000fea0003800000 */
.L_x_922:
        /* <DEDUP_REMOVED lines=10> */
.L_x_925:
[----:B------:R-:W-:Y:S05]  /*22fa0*/  BSYNC B1 ;  /* 0x0000000000017941 */ /* 0x000fea0003800000 */
.L_x_924:
        /* <DEDUP_REMOVED lines=10> */
.L_x_927:
[----:B------:R-:W-:Y:S05]  /*23050*/  BSYNC B1 ;  /* 0x0000000000017941 */ /* 0x000fea0003800000 */
.L_x_926:
        /* <DEDUP_REMOVED lines=10> */
.L_x_929:
[----:B------:R-:W-:Y:S05]  /*23100*/  BSYNC B1 ;  /* 0x0000000000017941 */ /* 0x000fea0003800000 */
.L_x_928:
        /* <DEDUP_REMOVED lines=10> */
.L_x_931:
[----:B------:R-:W-:Y:S05]  /*231b0*/  BSYNC B1 ;  /* 0x0000000000017941 */ /* 0x000fea0003800000 */
.L_x_930:
        /* <DEDUP_REMOVED lines=10> */
.L_x_933:
[----:B------:R-:W-:Y:S05]  /*23260*/  BSYNC B1 ;  /* 0x0000000000017941 */ /* 0x000fea0003800000 */
.L_x_932:
        /* <DEDUP_REMOVED lines=10> */
.L_x_935:
[----:B------:R-:W-:Y:S05]  /*23310*/  BSYNC B1 ;  /* 0x0000000000017941 */ /* 0x000fea0003800000 */
.L_x_934:
        /* <DEDUP_REMOVED lines=10> */
.L_x_937:
[----:B------:R-:W-:Y:S05]  /*233c0*/  BSYNC B1 ;  /* 0x0000000000017941 */ /* 0x000fea0003800000 */
.L_x_936:
        /* <DEDUP_REMOVED lines=10> */
.L_x_939:
[----:B------:R-:W-:Y:S05]  /*23470*/  BSYNC B1 ;  /* 0x0000000000017941 */ /* 0x000fea0003800000 */
.L_x_938:
        /* <DEDUP_REMOVED lines=10> */
.L_x_941:
[----:B------:R-:W-:Y:S05]  /*23520*/  BSYNC B1 ;  /* 0x0000000000017941 */ /* 0x000fea0003800000 */
.L_x_940:
        /* <DEDUP_REMOVED lines=10> */
.L_x_943:
[----:B------:R-:W-:Y:S05]  /*235d0*/  BSYNC B1 ;  /* 0x0000000000017941 */ /* 0x000fea0003800000 */
.L_x_942:
        /* <DEDUP_REMOVED lines=10> */
.L_x_945:
[----:B------:R-:W-:Y:S05]  /*23680*/  BSYNC B1 ;  /* 0x0000000000017941 */ /* 0x000fea0003800000 */
.L_x_944:
        /* <DEDUP_REMOVED lines=10> */
.L_x_947:
[----:B------:R-:W-:Y:S05]  /*23730*/  BSYNC B1 ;  /* 0x0000000000017941 */ /* 0x000fea0003800000 */
.L_x_946:
        /* <DEDUP_REMOVED lines=10> */
.L_x_949:
[----:B------:R-:W-:Y:S05]  /*237e0*/  BSYNC B1 ;  /* 0x0000000000017941 */ /* 0x000fea0003800000 */
.L_x_948:
        /* <DEDUP_REMOVED lines=10> */
.L_x_951:
[----:B------:R-:W-:Y:S05]  /*23890*/  BSYNC B1 ;  /* 0x0000000000017941 */ /* 0x000fea0003800000 */
.L_x_950:
        /* <DEDUP_REMOVED lines=10> */
.L_x_953:
[----:B------:R-:W-:Y:S05]  /*23940*/  BSYNC B1 ;  /* 0x0000000000017941 */ /* 0x000fea0003800000 */
.L_x_952:
        /* <DEDUP_REMOVED lines=10> */
.L_x_955:
[----:B------:R-:W-:Y:S05]  /*239f0*/  BSYNC B1 ;  /* 0x0000000000017941 */ /* 0x000fea0003800000 */
.L_x_954:
        /* <DEDUP_REMOVED lines=10> */
.L_x_957:
[----:B------:R-:W-:Y:S05]  /*23aa0*/  BSYNC B1 ;  /* 0x0000000000017941 */ /* 0x000fea0003800000 */
.L_x_956:
        /* <DEDUP_REMOVED lines=10> */
.L_x_959:
[----:B------:R-:W-:Y:S05]  /*23b50*/  BSYNC B1 ;  /* 0x0000000000017941 */ /* 0x000fea0003800000 */
.L_x_958:
        /* <DEDUP_REMOVED lines=10> */
.L_x_961:
[----:B------:R-:W-:Y:S05]  /*23c00*/  BSYNC B1 ;  /* 0x0000000000017941 */ /* 0x000fea0003800000 */
.L_x_960:
        /* <DEDUP_REMOVED lines=10> */
.L_x_963:
[----:B------:R-:W-:Y:S05]  /*23cb0*/  BSYNC B1 ;  /* 0x0000000000017941 */ /* 0x000fea0003800000 */
.L_x_962:
        /* <DEDUP_REMOVED lines=10> */
.L_x_965:
[----:B------:R-:W-:Y:S05]  /*23d60*/  BSYNC B1 ;  /* 0x0000000000017941 */ /* 0x000fea0003800000 */
.L_x_964:
        /* <DEDUP_REMOVED lines=10> */
.L_x_967:
[----:B------:R-:W-:Y:S05]  /*23e10*/  BSYNC B1 ;  /* 0x0000000000017941 */ /* 0x000fea0003800000 */
.L_x_966:
        /* <DEDUP_REMOVED lines=10> */
.L_x_969:
[----:B------:R-:W-:Y:S05]  /*23ec0*/  BSYNC B1 ;  /* 0x0000000000017941 */ /* 0x000fea0003800000 */
.L_x_968:
        /* <DEDUP_REMOVED lines=10> */
.L_x_971:
[----:B------:R-:W-:Y:S05]  /*23f70*/  BSYNC B1 ;  /* 0x0000000000017941 */ /* 0x000fea0003800000 */
.L_x_970:
        /* <DEDUP_REMOVED lines=10> */
.L_x_973:
[----:B------:R-:W-:Y:S05]  /*24020*/  BSYNC B1 ;  /* 0x0000000000017941 */ /* 0x000fea0003800000 */
.L_x_972:
        /* <DEDUP_REMOVED lines=10> */
.L_x_975:
[----:B------:R-:W-:Y:S05]  /*240d0*/  BSYNC B1 ;  /* 0x0000000000017941 */ /* 0x000fea0003800000 */
.L_x_974:
        /* <DEDUP_REMOVED lines=10> */
.L_x_977:
[----:B------:R-:W-:Y:S05]  /*24180*/  BSYNC B1 ;  /* 0x0000000000017941 */ /* 0x000fea0003800000 */
.L_x_976:
        /* <DEDUP_REMOVED lines=10> */
.L_x_979:
[----:B------:R-:W-:Y:S05]  /*24230*/  BSYNC B1 ;  /* 0x0000000000017941 */ /* 0x000fea0003800000 */
.L_x_978:
        /* <DEDUP_REMOVED lines=10> */
.L_x_981:
[----:B------:R-:W-:Y:S05]  /*242e0*/  BSYNC B1 ;  /* 0x0000000000017941 */ /* 0x000fea0003800000 */
.L_x_980:
        /* <DEDUP_REMOVED lines=10> */
.L_x_983:
[----:B------:R-:W-:Y:S05]  /*24390*/  BSYNC B1 ;  /* 0x0000000000017941 */ /* 0x000fea0003800000 */
.L_x_982:
        /* <DEDUP_REMOVED lines=10> */
.L_x_985:
[----:B------:R-:W-:Y:S05]  /*24440*/  BSYNC B1 ;  /* 0x0000000000017941 */ /* 0x000fea0003800000 */
.L_x_984:
        /* <DEDUP_REMOVED lines=10> */
.L_x_987:
[----:B------:R-:W-:Y:S05]  /*244f0*/  BSYNC B1 ;  /* 0x0000000000017941 */ /* 0x000fea0003800000 */
.L_x_986:
        /* <DEDUP_REMOVED lines=10> */
.L_x_989:
[----:B------:R-:W-:Y:S05]  /*245a0*/  BSYNC B1 ;  /* 0x0000000000017941 */ /* 0x000fea0003800000 */
.L_x_988:
        /* <DEDUP_REMOVED lines=10> */
.L_x_991:
[----:B------:R-:W-:Y:S05]  /*24650*/  BSYNC B1 ;  /* 0x0000000000017941 */ /* 0x000fea0003800000 */
.L_x_990:
        /* <DEDUP_REMOVED lines=10> */
.L_x_993:
[----:B------:R-:W-:Y:S05]  /*24700*/  BSYNC B1 ;  /* 0x0000000000017941 */ /* 0x000fea0003800000 */
.L_x_992:
        /* <DEDUP_REMOVED lines=10> */
.L_x_995:
[----:B------:R-:W-:Y:S05]  /*247b0*/  BSYNC B1 ;  /* 0x0000000000017941 */ /* 0x000fea0003800000 */
.L_x_994:
        /* <DEDUP_REMOVED lines=10> */
.L_x_997:
[----:B------:R-:W-:Y:S05]  /*24860*/  BSYNC B1 ;  /* 0x0000000000017941 */ /* 0x000fea0003800000 */
.L_x_996:
        /* <DEDUP_REMOVED lines=10> */
.L_x_999:
[----:B------:R-:W-:Y:S05]  /*24910*/  BSYNC B1 ;  /* 0x0000000000017941 */ /* 0x000fea0003800000 */
.L_x_998:
        /* <DEDUP_REMOVED lines=10> */
.L_x_1001:
[----:B------:R-:W-:Y:S05]  /*249c0*/  BSYNC B1 ;  /* 0x0000000000017941 */ /* 0x000fea0003800000 */
.L_x_1000:
        /* <DEDUP_REMOVED lines=10> */
.L_x_1003:
[----:B------:R-:W-:Y:S05]  /*24a70*/  BSYNC B1 ;  /* 0x0000000000017941 */ /* 0x000fea0003800000 */
.L_x_1002:
        /* <DEDUP_REMOVED lines=10> */
.L_x_1005:
[----:B------:R-:W-:Y:S05]  /*24b20*/  BSYNC B1 ;  /* 0x0000000000017941 */ /* 0x000fea0003800000 */
.L_x_1004:
        /* <DEDUP_REMOVED lines=10> */
.L_x_1007:
[----:B------:R-:W-:Y:S05]  /*24bd0*/  BSYNC B1 ;  /* 0x0000000000017941 */ /* 0x000fea0003800000 */
.L_x_1006:
        /* <DEDUP_REMOVED lines=10> */
.L_x_1009:
[----:B------:R-:W-:Y:S05]  /*24c80*/  BSYNC B1 ;  /* 0x0000000000017941 */ /* 0x000fea0003800000 */
.L_x_1008:
        /* <DEDUP_REMOVED lines=10> */
.L_x_1011:
[----:B------:R-:W-:Y:S05]  /*24d30*/  BSYNC B1 ;  /* 0x0000000000017941 */ /* 0x000fea0003800000 */
.L_x_1010:
        /* <DEDUP_REMOVED lines=10> */
.L_x_1013:
[----:B------:R-:W-:Y:S05]  /*24de0*/  BSYNC B1 ;  /* 0x0000000000017941 */ /* 0x000fea0003800000 */
.L_x_1012:
        /* <DEDUP_REMOVED lines=10> */
.L_x_1015:
[----:B------:R-:W-:Y:S05]  /*24e90*/  BSYNC B1 ;  /* 0x0000000000017941 */ /* 0x000fea0003800000 */
.L_x_1014:
        /* <DEDUP_REMOVED lines=10> */
.L_x_1017:
[----:B------:R-:W-:Y:S05]  /*24f40*/  BSYNC B1 ;  /* 0x0000000000017941 */ /* 0x000fea0003800000 */
.L_x_1016:
        /* <DEDUP_REMOVED lines=10> */
.L_x_1019:
[----:B------:R-:W-:Y:S05]  /*24ff0*/  BSYNC B1 ;  /* 0x0000000000017941 */ /* 0x000fea0003800000 */
.L_x_1018:
        /* <DEDUP_REMOVED lines=10> */
.L_x_1021:
[----:B------:R-:W-:Y:S05]  /*250a0*/  BSYNC B1 ;  /* 0x0000000000017941 */ /* 0x000fea0003800000 */
.L_x_1020:
        /* <DEDUP_REMOVED lines=10> */
.L_x_1023:
[----:B------:R-:W-:Y:S05]  /*25150*/  BSYNC B1 ;  /* 0x0000000000017941 */ /* 0x000fea0003800000 */
.L_x_1022:
[----:B-----5:R-:W-:Y:S01]  /*25160*/  HADD2.F32 R3, -RZ, R19.H0_H0 ;  /* 0x20000013ff037230 */ /* 0x020fe20000004100 */
[----:B------:R-:W-:Y:S04]  /*25170*/  BSSY B1, `(.L_x_1024) ;  /* 0x0000008000017945 */ /* 0x000fe80003800000 */
[----:B------:R-:W-:-:S04]  /*25180*/  FMUL R4, R3, R16 ;  /* 0x0000001003047220 */ /* 0x000fc80000400000 */
[----:B------:R-:W-:-:S05]  /*25190*/  FFMA R4, R139, R2, R4 ;  /* 0x000000028b047223 */ /* 0x000fca0000000004 */
[----:B------:R-:W-:-:S05]  /*251a0*/  F2FP.F16.F32.PACK_AB R4, RZ, R4 ;  /* 0x00000004ff04723e */ /* 0x000fca00000000ff */
[----:B------:R0:W-:Y:S01]  /*251b0*/  @P5 STG.E.U16 desc[UR36][R22.64+0x3c2], R4 ;  /* 0x0003c20416005986 */ /* 0x0001e2000c101524 */
[----:B------:R-:W-:-:S13]  /*251c0*/  ISETP.GT.AND P5, PT, R0, 0x80, P6 ;  /* 0x000000800000780c */ /* 0x000fda00037a4270 */
[----:B0-----:R-:W-:Y:S05]  /*251d0*/  @!P5 BRA `(.L_x_1025) ;  /* 0x000000000004d947 */ /* 0x001fea0003800000 */
[----:B------:R0:W5:Y:S02]  /*251e0*/  LDG.E.LTC128B.U16 R19, desc[UR36][R10.64+0x3d0] ;  /* 0x0003d0240a137981 */ /* 0x000164000c1e1520 */
.L_x_1025:
[----:B------:R-:W-:Y:S05]  /*251f0*/  BSYNC B1 ;  /* 0x0000000000017941 */ /* 0x000fea0003800000 */
.L_x_1024:
        /* <DEDUP_REMOVED lines=9> */
.L_x_1027:
[----:B------:R-:W-:Y:S05]  /*25290*/  BSYNC B1 ;  /* 0x0000000000017941 */ /* 0x000fea0003800000 */
.L_x_1026:
        /* <DEDUP_REMOVED lines=9> */
.L_x_1029:
[----:B------:R-:W-:Y:S05]  /*25330*/  BSYNC B1 ;  /* 0x0000000000017941 */ /* 0x000fea0003800000 */
.L_x_1028:
[----:B-----5:R-:W-:Y:S01]  /*25340*/  HADD2.F32 R3, -RZ, R19.H0_H0 ;  /* 0x20000013ff037230 */ /* 0x020fe20000004100 */
[----:B------:R-:W-:Y:S01]  /*25350*/  ISETP.GT.AND P4, PT, R0, 0x88, P4 ;  /* 0x000000880000780c */ /* 0x000fe20002784270 */
[----:B------:R-:W-:Y:S03]  /*25360*/  BSSY B1, `(.L_x_1030) ;  /* 0x0000007000017945 */ /* 0x000fe60003800000 */
[----:B------:R-:W-:-:S04]  /*25370*/  FMUL R3, R3, R16 ;  /* 0x0000001003037220 */ /* 0x000fc80000400000 */
[----:B------:R-:W-:-:S05]  /*25380*/  FFMA R3, R142, R2, R3 ;  /* 0x000000028e037223 */ /* 0x000fca0000000003 */
[----:B------:R-:W-:-:S05]  /*25390*/  F2FP.F16.F32.PACK_AB R3, RZ, R3 ;  /* 0x00000003ff03723e */ /* 0x000fca00000000ff */
[----:B------:R0:W-:Y:S01]  /*253a0*/  @P5 STG.E.U16 desc[UR36][R22.64+0x3d0], R3 ;  /* 0x0003d00316005986 */ /* 0x0001e2000c101524 */
[----:B------:R-:W-:Y:S05]  /*253b0*/  @!P4 BRA `(.L_x_1031) ;  /* 0x000000000004c947 */ /* 0x000fea0003800000 */
[----:B------:R0:W5:Y:S02]  /*253c0*/  LDG.E.LTC128B.U16 R19, desc[UR36][R8.64+0x3d2] ;  /* 0x0003d22408137981 */ /* 0x000164000c1e1520 */
.L_x_1031:
[----:B------:R-:W-:Y:S05]  /*253d0*/  BSYNC B1 ;  /* 0x0000000000017941 */ /* 0x000fea0003800000 */
.L_x_1030:
[----:B0----5:R-:W-:Y:S01]  /*253e0*/  HADD2.F32 R3, -RZ, R19.H0_H0 ;  /* 0x20000013ff037230 */ /* 0x021fe20000004100 */
        /* <DEDUP_REMOVED lines=8> */
.L_x_1033:
[----:B------:R-:W-:Y:S05]  /*25470*/  BSYNC B1 ;  /* 0x0000000000017941 */ /* 0x000fea0003800000 */
.L_x_1032:
        /* <DEDUP_REMOVED lines=9> */
.L_x_1035:
[----:B------:R-:W-:Y:S05]  /*25510*/  BSYNC B1 ;  /* 0x0000000000017941 */ /* 0x000fea0003800000 */
.L_x_1034:
        /* <DEDUP_REMOVED lines=9> */
.L_x_1037:
[----:B------:R-:W-:Y:S05]  /*255b0*/  BSYNC B1 ;  /* 0x0000000000017941 */ /* 0x000fea0003800000 */
.L_x_1036:
        /* <DEDUP_REMOVED lines=9> */
.L_x_1039:
[----:B------:R-:W-:Y:S05]  /*25650*/  BSYNC B1 ;  /* 0x0000000000017941 */ /* 0x000fea0003800000 */
.L_x_1038:
        /* <DEDUP_REMOVED lines=9> */
.L_x_1041:
[----:B------:R-:W-:Y:S05]  /*256f0*/  BSYNC B1 ;  /* 0x0000000000017941 */ /* 0x000fea0003800000 */
.L_x_1040:
        /* <DEDUP_REMOVED lines=9> */
.L_x_1043:
[----:B------:R-:W-:Y:S05]  /*25790*/  BSYNC B1 ;  /* 0x0000000000017941 */ /* 0x000fea0003800000 */
.L_x_1042:
        /* <DEDUP_REMOVED lines=9> */
.L_x_1045:
[----:B------:R-:W-:Y:S05]  /*25830*/  BSYNC B1 ;  /* 0x0000000000017941 */ /* 0x000fea0003800000 */
.L_x_1044:
        /* <DEDUP_REMOVED lines=9> */
.L_x_1047:
[----:B------:R-:W-:Y:S05]  /*258d0*/  BSYNC B1 ;  /* 0x0000000000017941 */ /* 0x000fea0003800000 */
.L_x_1046:
[----:B------:R-:W-:Y:S05]  /*258e0*/  @!P0 BRA `(.L_x_1048) ;  /* 0x000000b000f48947 */ /* 0x000fea0003800000 */
[----:B-----5:R-:W-:-:S05]  /*258f0*/  HADD2.F32 R19, -RZ, R19.H0_H0 ;  /* 0x20000013ff137230 */ /* 0x020fca0000004100 */
[----:B------:R-:W-:-:S04]  /*25900*/  FMUL R0, R19, R16 ;  /* 0x0000001013007220 */ /* 0x000fc80000400000 */
[----:B------:R-:W-:-:S05]  /*25910*/  FFMA R0, R151, R2, R0 ;  /* 0x0000000297007223 */ /* 0x000fca0000000000 */
[----:B------:R-:W-:-:S05]  /*25920*/  F2FP.F16.F32.PACK_AB R0, RZ, R0 ;  /* 0x00000000ff00723e */ /* 0x000fca00000000ff */
[----:B------:R0:W-:Y:S01]  /*25930*/  STG.E.U16 desc[UR36][R22.64+0x3f2], R0 ;  /* 0x0003f20016007986 */ /* 0x0001e2000c101524 */
[----:B------:R-:W-:Y:S05]  /*25940*/  BRA `(.L_x_1048) ;  /* 0x000000b000dc7947 */ /* 0x000fea0003800000 */
.L_x_29:
[----:B------:R-:W2:Y:S01]  /*25950*/  LDL.LU R154, [R1+0x404] ;  /* 0x00040400019a7983 */ /* 0x000ea20000300800 */
[----:B------:R-:W-:-:S03]  /*25960*/  ULDC.64 UR4, c[0x0][0x5c0] ;  /* 0x0001700000047ab9 */ /* 0x000fc60000000a00 */
[----:B------:R-:W3:Y:S04]  /*25970*/  LDL.LU R153, [R1+0x408] ;  /* 0x0004080001997983 */ /* 0x000ee80000300800 */
[----:B------:R-:W4:Y:S04]  /*25980*/  LDL.LU R152, [R1+0x48c] ;  /* 0x00048c0001987983 */ /* 0x000f280000300800 */
[----:B------:R-:W5:Y:S04]  /*25990*/  LDL.LU R23, [R1+0x490] ;  /* 0x0004900001177983 */ /* 0x000f680000300800 */
[----:B------:R-:W5:Y:S04]  /*259a0*/  LDL.LU R9, [R1+0x494] ;  /* 0x0004940001097983 */ /* 0x000f680000300800 */
[----:B------:R-:W4:Y:S04]  /*259b0*/  LDL.LU R10, [R1+0x498] ;  /* 0x00049800010a7983 */ /* 0x000f280000300800 */
[----:B------:R-:W5:Y:S04]  /*259c0*/  LDL.LU R11, [R1+0x49c] ;  /* 0x00049c00010b7983 */ /* 0x000f680000300800 */
        /* <DEDUP_REMOVED lines=84> */
[----:B------:R-:W5:Y:S01]  /*25f10*/  LDL.LU R13, [R1+0x5fc] ;  /* 0x0005fc00010d7983 */ /* 0x000f620000300800 */
[----:B------:R-:W-:-:S03]  /*25f20*/  LEA R4, P0, R6, UR4, 0x1 ;  /* 0x0000000406047c11 */ /* 0x000fc6000f8008ff */
[----:B------:R-:W2:Y:S01]  /*25f30*/  LDL.LU R7, [R1+0x400] ;  /* 0x0004000001077983 */ /* 0x000ea20000300800 */
[----:B------:R-:W-:Y:S02]  /*25f40*/  LEA.HI.X R5, R6, UR5, R14, 0x1, P0 ;  /* 0x0000000506057c11 */ /* 0x000fe400080f0c0e */
[----:B------:R-:W-:Y:S01]  /*25f50*/  ISETP.GT.AND P2, PT, R3, 0x1, PT ;  /* 0x000000010300780c */ /* 0x000fe20003f44270 */
[----:B------:R-:W5:Y:S03]  /*25f60*/  LDL.LU R14, [R1+0x4ac] ;  /* 0x0004ac00010e7983 */ /* 0x000f660000300800 */
[----:B------:R-:W-:Y:S01]  /*25f70*/  ISETP.GT.AND P0, PT, R0, RZ, P2 ;  /* 0x000000ff0000720c */ /* 0x000fe20001704270 */
[----:B--2---:R-:W-:-:S05]  /*25f80*/  FMUL R6, R7, R2 ;  /* 0x0000000207067220 */ /* 0x004fca0000400000 */
[----:B------:R-:W-:-:S05]  /*25f90*/  F2FP.F16.F32.PACK_AB R6, RZ, R6 ;  /* 0x00000006ff06723e */ /* 0x000fca00000000ff */
[----:B------:R0:W-:Y:S01]  /*25fa0*/  @P1 STG.E.U16 desc[UR36][R4.64], R6 ;  /* 0x0000000604001986 */ /* 0x0001e2000c101524 */
[-C--:B---3--:R-:W-:Y:S01]  /*25fb0*/  FMUL R7, R153, R2.reuse ;  /* 0x0000000299077220 */ /* 0x088fe20000400000 */
[----:B------:R-:W-:Y:S01]  /*25fc0*/  IMAD.SHL.U32 R153, R20, 0x10, RZ ;  /* 0x0000001014997824 */ /* 0x000fe200078e00ff */
[----:B------:R-:W-:Y:S01]  /*25fd0*/  ISETP.GT.AND P1, PT, R0, 0x8, P5 ;  /* 0x000000080000780c */ /* 0x000fe20002f24270 */
[----:B0-----:R-:W-:-:S05]  /*25fe0*/  FMUL R6, R154, R2 ;  /* 0x000000029a067220 */ /* 0x001fca0000400000 */
[----:B------:R-:W-:Y:S02]  /*25ff0*/  F2FP.F16.F32.PACK_AB R6, RZ, R6 ;  /* 0x00000006ff06723e */ /* 0x000fe400000000ff */
[----:B------:R-:W-:Y:S02]  /*26000*/  F2FP.F16.F32.PACK_AB R7, RZ, R7 ;  /* 0x00000007ff07723e */ /* 0x000fe400000000ff */
[----:B------:R-:W-:Y:S01]  /*26010*/  SHF.L.U64.HI R154, R20, 0x4, R21 ;  /* 0x00000004149a7819 */ /* 0x000fe20000010215 */
[----:B------:R0:W-:Y:S01]  /*26020*/  @P0 STG.E.U16 desc[UR36][R4.64+0x2], R6 ;  /* 0x0000020604000986 */ /* 0x0001e2000c101524 */
[----:B------:R-:W-:Y:S02]  /*26030*/  PRMT R8, R7, 0x7610, R8 ;  /* 0x0000761007087816 */ /* 0x000fe40000000008 */
[----:B0-----:R-:W-:-:S05]  /*26040*/  IADD3 R6, P0, R153, R4, RZ ;  /* 0x0000000499067210 */ /* 0x001fca0007f1e0ff */
[----:B------:R-:W-:-:S05]  /*26050*/  IMAD.X R7, R154, 0x1, R5, P0 ;  /* 0x000000019a077824 */ /* 0x000fca00000e0605 */
[----:B------:R0:W-:Y:S04]  /*26060*/  @P1 STG.E.U16 desc[UR36][R6.64], R8 ;  /* 0x0000000806001986 */ /* 0x0001e8000c101524 */
[----:B0-----:R-:W2:Y:S01]  /*26070*/  LDL.LU R8, [R1+0x40c] ;  /* 0x00040c0001087983 */ /* 0x001ea20000300800 */
[----:B------:R-:W-:Y:S01]  /*26080*/  ISETP.GT.AND P0, PT, R0, 0x8, P2 ;  /* 0x000000080000780c */ /* 0x000fe20001704270 */
[----:B--2---:R-:W-:-:S05]  /*26090*/  FMUL R8, R8, R2 ;  /* 0x0000000208087220 */ /* 0x004fca0000400000 */
[----:B------:R-:W-:-:S07]  /*260a0*/  F2FP.F16.F32.PACK_AB R8, RZ, R8 ;  /* 0x00000008ff08723e */ /* 0x000fce00000000ff */
[----:B------:R0:W-:Y:S04]  /*260b0*/  @P0 STG.E.U16 desc[UR36][R6.64+0x2], R8 ;  /* 0x0000020806000986 */ /* 0x0001e8000c101524 */
[----:B0-----:R-:W2:Y:S01]  /*260c0*/  LDL.LU R8, [R1+0x410] ;  /* 0x0004100001087983 */ /* 0x001ea20000300800 */
[----:B------:R-:W-:-:S04]  /*260d0*/  ISETP.GT.AND P2, PT, R3, 0x8, PT ;  /* 0x000000080300780c */ /* 0x000fc80003f44270 */
[----:B------:R-:W-:Y:S01]  /*260e0*/  ISETP.GT.AND P0, PT, R0, RZ, P2 ;  /* 0x000000ff0000720c */ /* 0x000fe20001704270 */
        /* <DEDUP_REMOVED lines=10> */
[----:B------:R-:W-:Y:S01]  /*26190*/  ISETP.GT.AND P0, PT, R0, 0x8, P2 ;  /* 0x000000080000780c */ /* 0x000fe20001704270 */
        /* <DEDUP_REMOVED lines=153> */
[----:B------:R-:W-:Y:S02]  /*26b30*/  ISETP.GT.AND P0, PT, R0, 0x8, P2 ;  /* 0x000000080000780c */ /* 0x000fe40001704270 */
[----:B------:R-:W-:Y:S01]  /*26b40*/  ISETP.GT.AND P2, PT, R3, 0x48, PT ;  /* 0x000000480300780c */ /* 0x000fe20003f44270 */
[----:B----4-:R-:W-:-:S05]  /*26b50*/  FMUL R10, R10, R2 ;  /* 0x000000020a0a7220 */ /* 0x010fca0000400000 */
[----:B------:R-:W-:Y:S01]  /*26b60*/  F2FP.F16.F32.PACK_AB R10, RZ, R10 ;  /* 0x0000000aff0a723e */ /* 0x000fe200000000ff */
[----:B--2---:R-:W-:-:S05]  /*26b70*/  FMUL R8, R8, R2 ;  /* 0x0000000208087220 */ /* 0x004fca0000400000 */
[----:B------:R-:W-:-:S05]  /*26b80*/  F2FP.F16.F32.PACK_AB R8, RZ, R8 ;  /* 0x00000008ff08723e */ /* 0x000fca00000000ff */
[----:B------:R0:W-:Y:S01]  /*26b90*/  @P0 STG.E.U16 desc[UR36][R6.64+0x80], R8 ;  /* 0x0000800806000986 */ /* 0x0001e2000c101524 */
[----:B------:R-:W-:Y:S01]  /*26ba0*/  ISETP.GT.AND P0, PT, R0, 0x8, P1 ;  /* 0x000000080000780c */ /* 0x000fe20000f04270 */
[----:B0-----:R-:W-:-:S05]  /*26bb0*/  FMUL R8, R152, R2 ;  /* 0x0000000298087220 */ /* 0x001fca0000400000 */
[----:B------:R-:W-:Y:S02]  /*26bc0*/  F2FP.F16.F32.PACK_AB R8, RZ, R8 ;  /* 0x00000008ff08723e */ /* 0x000fe400000000ff */
[----:B------:R-:W-:-:S05]  /*26bd0*/  SHF.L.U64.HI R152, R20, 0x8, R21 ;  /* 0x0000000814987819 */ /* 0x000fca0000010215 */
[----:B------:R5:W-:Y:S02]  /*26be0*/  @P0 STG.E.U16 desc[UR36][R6.64+0x82], R8 ;  /* 0x0000820806000986 */ /* 0x000be4000c101524 */
[----:B-----5:R-:W-:Y:S01]  /*26bf0*/  FMUL R8, R23, R2 ;  /* 0x0000000217087220 */ /* 0x020fe20000400000 */
[----:B------:R-:W-:Y:S02]  /*26c00*/  IMAD.SHL.U32 R23, R20, 0x100, RZ ;  /* 0x0000010014177824 */ /* 0x000fe400078e00ff */
[----:B------:R-:W2:Y:S04]  /*26c10*/  LDL.LU R20, [R1+0x4a4] ;  /* 0x0004a40001147983 */ /* 0x000ea80000300800 */
[----:B------:R-:W3:Y:S01]  /*26c20*/  LDL.LU R21, [R1+0x4a8] ;  /* 0x0004a80001157983 */ /* 0x000ee20000300800 */
[----:B------:R-:W-:-:S02]  /*26c30*/  ISETP.GT.AND P0, PT, R0, RZ, P2 ;  /* 0x000000ff0000720c */ /* 0x000fc40001704270 */
[----:B------:R-:W-:Y:S02]  /*26c40*/  F2FP.F16.F32.PACK_AB R8, RZ, R8 ;  /* 0x00000008ff08723e */ /* 0x000fe400000000ff */
[----:B------:R-:W-:-:S09]  /*26c50*/  ISETP.GT.AND P1, PT, R3, 0x49, PT ;  /* 0x000000490300780c */ /* 0x000fd20003f24270 */
[----:B------:R0:W-:Y:S01]  /*26c60*/  @P0 STG.E.U16 desc[UR36][R4.64+0x90], R8 ;  /* 0x0000900804000986 */ /* 0x0001e2000c101524 */
[----:B------:R-:W-:Y:S01]  /*26c70*/  ISETP.GT.AND P0, PT, R0, RZ, P1 ;  /* 0x000000ff0000720c */ /* 0x000fe20000f04270 */
[----:B0-----:R-:W-:-:S05]  /*26c80*/  FMUL R8, R9, R2 ;  /* 0x0000000209087220 */ /* 0x001fca0000400000 */
[----:B------:R-:W-:-:S07]  /*26c90*/  F2FP.F16.F32.PACK_AB R8, RZ, R8 ;  /* 0x00000008ff08723e */ /* 0x000fce00000000ff */
[----:B------:R0:W-:Y:S02]  /*26ca0*/  @P0 STG.E.U16 desc[UR36][R4.64+0x92], R8 ;  /* 0x0000920804000986 */ /* 0x0001e4000c101524 */
[----:B0-----:R-:W-:-:S05]  /*26cb0*/  IADD3 R8, P0, R23, R4, RZ ;  /* 0x0000000417087210 */ /* 0x001fca0007f1e0ff */
[----:B------:R-:W-:Y:S01]  /*26cc0*/  IMAD.X R9, R152, 0x1, R5, P0 ;  /* 0x0000000198097824 */ /* 0x000fe200000e0605 */
[----:B------:R-:W-:-:S13]  /*26cd0*/  ISETP.GT.AND P0, PT, R0, 0x8, P2 ;  /* 0x000000080000780c */ /* 0x000fda0001704270 */
[----:B------:R0:W-:Y:S01]  /*26ce0*/  @P0 STG.E.U16 desc[UR36][R6.64+0x90], R10 ;  /* 0x0000900a06000986 */ /* 0x0001e2000c101524 */
[----:B------:R-:W-:Y:S01]  /*26cf0*/  ISETP.GT.AND P0, PT, R0, 0x8, P1 ;  /* 0x000000080000780c */ /* 0x000fe20000f04270 */
[----:B0-----:R-:W-:-:S05]  /*26d00*/  FMUL R10, R11, R2 ;  /* 0x000000020b0a7220 */ /* 0x001fca0000400000 */
[----:B------:R-:W-:Y:S02]  /*26d10*/  F2FP.F16.F32.PACK_AB R10, RZ, R10 ;  /* 0x0000000aff0a723e */ /* 0x000fe400000000ff */
[----:B------:R-:W-:-:S05]  /*26d20*/  ISETP.GT.AND P2, PT, R3, 0x50, PT ;  /* 0x000000500300780c */ /* 0x000fca0003f44270 */
[----:B------:R0:W-:Y:S01]  /*26d30*/  @P0 STG.E.U16 desc[UR36][R6.64+0x92], R10 ;  /* 0x0000920a06000986 */ /* 0x0001e2000c101524 */
[----:B------:R-:W-:Y:S01]  /*26d40*/  FMUL R12, R12, R2 ;  /* 0x000000020c0c7220 */ /* 0x000fe20000400000 */
[----:B0-----:R-:W-:-:S05]  /*26d50*/  IADD3 R10, P0, R153, R8, RZ ;  /* 0x00000008990a7210 */ /* 0x001fca0007f1e0ff */
[----:B------:R-:W-:Y:S01]  /*26d60*/  IMAD.X R11, R154, 0x1, R9, P0 ;  /* 0x000000019a0b7824 */ /* 0x000fe200000e0609 */
[----:B------:R-:W-:Y:S02]  /*26d70*/  ISETP.GT.AND P0, PT, R0, RZ, P2 ;  /* 0x000000ff0000720c */ /* 0x000fe40001704270 */
[----:B------:R-:W-:Y:S02]  /*26d80*/  F2FP.F16.F32.PACK_AB R12, RZ, R12 ;  /* 0x0000000cff0c723e */ /* 0x000fe400000000ff */
[----:B------:R-:W-:-:S09]  /*26d90*/  ISETP.GT.AND P1, PT, R3, 0x51, PT ;  /* 0x000000510300780c */ /* 0x000fd20003f24270 */
[----:B------:R2:W-:Y:S01]  /*26da0*/  @P0 STG.E.U16 desc[UR36][R4.64+0xa0], R12 ;  /* 0x0000a00c04000986 */ /* 0x0005e2000c101524 */
[----:B------:R-:W-:Y:S01]  /*26db0*/  ISETP.GT.AND P0, PT, R0, RZ, P1 ;  /* 0x000000ff0000720c */ /* 0x000fe20000f04270 */
[----:B--2---:R-:W-:Y:S01]  /*26dc0*/  FMUL R12, R20, R2 ;  /* 0x00000002140c7220 */ /* 0x004fe20000400000 */
[----:B------:R-:W-:Y:S01]  /*26dd0*/  ISETP.GT.AND P4, PT, R3, 0xe9, PT ;  /* 0x000000e90300780c */ /* 0x000fe20003f84270 */
[----:B------:R-:W2:Y:S03]  /*26de0*/  LDL.LU R20, [R1+0x2a4] ;  /* 0x0002a40001147983 */ /* 0x000ea60000300800 */
[----:B------:R-:W-:-:S07]  /*26df0*/  F2FP.F16.F32.PACK_AB R12, RZ, R12 ;  /* 0x0000000cff0c723e */ /* 0x000fce00000000ff */
[----:B------:R3:W-:Y:S01]  /*26e00*/  @P0 STG.E.U16 desc[UR36][R4.64+0xa2], R12 ;  /* 0x0000a20c04000986 */ /* 0x0007e2000c101524 */
[----:B------:R-:W-:Y:S01]  /*26e10*/  ISETP.GT.AND P0, PT, R0, 0x8, P2 ;  /* 0x000000080000780c */ /* 0x000fe20001704270 */
[----:B---3--:R-:W-:Y:S01]  /*26e20*/  FMUL R12, R21, R2 ;  /* 0x00000002150c7220 */ /* 0x008fe20000400000 */
[----:B------:R-:W-:Y:S01]  /*26e30*/  ISETP.GT.AND P2, PT, R3, 0x58, PT ;  /* 0x000000580300780c */ /* 0x000fe20003f44270 */
[----:B------:R-:W3:Y:S03]  /*26e40*/  LDL.LU R21, [R1+0x2a8] ;  /* 0x0002a80001157983 */ /* 0x000ee60000300800 */
[----:B------:R-:W-:-:S07]  /*26e50*/  F2FP.F16.F32.PACK_AB R12, RZ, R12 ;  /* 0x0000000cff0c723e */ /* 0x000fce00000000ff */
[----:B------:R0:W-:Y:S01]  /*26e60*/  @P0 STG.E.U16 desc[UR36][R6.64+0xa0], R12 ;  /* 0x0000a00c06000986 */ /* 0x0001e2000c101524 */
[----:B------:R-:W-:Y:S01]  /*26e70*/  ISETP.GT.AND P0, PT, R0, 0x8, P1 ;  /* 0x000000080000780c */ /* 0x000fe20000f04270 */
[----:B0-----:R-:W-:Y:S01]  /*26e80*/  FMUL R12, R14, R2 ;  /* 0x000000020e0c7220 */ /* 0x001fe20000400000 */
[----:B------:R-:W-:Y:S01]  /*26e90*/  ISETP.GT.AND P1, PT, R3, 0x59, PT ;  /* 0x000000590300780c */ /* 0x000fe20003f24270 */
[----:B------:R-:W4:Y:S03]  /*26ea0*/  LDL.LU R14, [R1+0x2ac] ;  /* 0x0002ac00010e7983 */ /* 0x000f260000300800 */
[----:B------:R-:W-:-:S07]  /*26eb0*/  F2FP.F16.F32.PACK_AB R12, RZ, R12 ;  /* 0x0000000cff0c723e */ /* 0x000fce00000000ff */
[----:B------:R0:W-:Y:S01]  /*26ec0*/  @P0 STG.E.U16 desc[UR36][R6.64+0xa2], R12 ;  /* 0x0000a20c06000986 */ /* 0x0001e2000c101524 */
[----:B------:R-:W-:Y:S01]  /*26ed0*/  ISETP.GT.AND P0, PT, R0, RZ, P2 ;  /* 0x000000ff0000720c */ /* 0x000fe20001704270 */
[----:B0-----:R-:W-:Y:S01]  /*26ee0*/  FMUL R12, R235, R2 ;  /* 0x00000002eb0c7220 */ /* 0x001fe20000400000 */
[----:B------:R-:W-:Y:S01]  /*26ef0*/  ISETP.GT.AND P3, PT, R3, 0xf1, PT ;  /* 0x000000f10300780c */ /* 0x000fe20003f64270 */
[----:B------:R-:W5:Y:S03]  /*26f00*/  LDL.LU R235, [R1+0x2b0] ;  /* 0x0002b00001eb7983 */ /* 0x000f660000300800 */
[----:B------:R-:W-:-:S07]  /*26f10*/  F2FP.F16.F32.PACK_AB R12, RZ, R12 ;  /* 0x0000000cff0c723e */ /* 0x000fce00000000ff */
[----:B------:R0:W-:Y:S01]  /*26f20*/  @P0 STG.E.U16 desc[UR36][R4.64+0xb0], R12 ;  /* 0x0000b00c04000986 */ /* 0x0001e2000c101524 */
[----:B------:R-:W-:Y:S01]  /*26f30*/  ISETP.GT.AND P0, PT, R0, RZ, P1 ;  /* 0x000000ff0000720c */ /* 0x000fe20000f04270 */
[----:B0-----:R-:W-:Y:S02]  /*26f40*/  FMUL R12, R234, R2 ;  /* 0x00000002ea0c7220 */ /* 0x001fe40000400000 */
[----:B------:R-:W5:Y:S03]  /*26f50*/  LDL.LU R234, [R1+0x2b4] ;  /* 0x0002b40001ea7983 */ /* 0x000f660000300800 */
[----:B------:R-:W-:-:S07]  /*26f60*/  F2FP.F16.F32.PACK_AB R12, RZ, R12 ;  /* 0x0000000cff0c723e */ /* 0x000fce00000000ff */
[----:B------:R0:W-:Y:S01]  /*26f70*/  @P0 STG.E.U16 desc[UR36][R4.64+0xb2], R12 ;  /* 0x0000b20c04000986 */ /* 0x0001e2000c101524 */
[----:B------:R-:W-:Y:S01]  /*26f80*/  ISETP.GT.AND P0, PT, R0, 0x8, P2 ;  /* 0x000000080000780c */ /* 0x000fe20001704270 */
[----:B0-----:R-:W-:Y:S01]  /*26f90*/  FMUL R12, R233, R2 ;  /* 0x00000002e90c7220 */ /* 0x001fe20000400000 */
[----:B------:R-:W-:Y:S01]  /*26fa0*/  ISETP.GT.AND P2, PT, R3, 0x60, PT ;  /* 0x000000600300780c */ /* 0x000fe20003f44270 */
        /* <DEDUP_REMOVED lines=377> */
[----:B------:R-:W-:Y:S02]  /*28740*/  ISETP.GT.AND P0, PT, R0, 0x8, P1 ;  /* 0x000000080000780c */ /* 0x000fe40000f04270 */
[----:B------:R-:W-:Y:S01]  /*28750*/  ISETP.GT.AND P1, PT, R3, 0xe8, PT ;  /* 0x000000e80300780c */ /* 0x000fe20003f24270 */
[----:B0-----:R-:W-:Y:S02]  /*28760*/  FMUL R12, R163, R2 ;  /* 0x00000002a30c7220 */ /* 0x001fe40000400000 */
[----:B------:R-:W5:Y:S03]  /*28770*/  LDL.LU R163, [R1+0x3cc] ;  /* 0x0003cc0001a37983 */ /* 0x000f660000300800 */
[----:B------:R-:W-:-:S05]  /*28780*/  F2FP.F16.F32.PACK_AB R12, RZ, R12 ;  /* 0x0000000cff0c723e */ /* 0x000fca00000000ff */
        /* <DEDUP_REMOVED lines=12> */
[----:B0-----:R-:W-:-:S05]  /*28850*/  FMUL R12, R160, R2 ;  /* 0x00000002a00c7220 */ /* 0x001fca0000400000 */
[----:B------:R-:W-:-:S07]  /*28860*/  F2FP.F16.F32.PACK_AB R12, RZ, R12 ;  /* 0x0000000cff0c723e */ /* 0x000fce00000000ff */
[----:B------:R0:W-:Y:S01]  /*28870*/  @P0 STG.E.U16 desc[UR36][R6.64+0x1d0], R12 ;  /* 0x0001d00c06000986 */ /* 0x0001e2000c101524 */
[----:B------:R-:W-:Y:S01]  /*28880*/  ISETP.GT.AND P0, PT, R0, 0x8, P4 ;  /* 0x000000080000780c */ /* 0x000fe20002704270 */
[----:B0-----:R-:W-:-:S05]  /*28890*/  FMUL R12, R159, R2 ;  /* 0x000000029f0c7220 */ /* 0x001fca0000400000 */
[----:B------:R-:W-:-:S07]  /*288a0*/  F2FP.F16.F32.PACK_AB R12, RZ, R12 ;  /* 0x0000000cff0c723e */ /* 0x000fce00000000ff */
[----:B------:R0:W-:Y:S01]  /*288b0*/  @P0 STG.E.U16 desc[UR36][R6.64+0x1d2], R12 ;  /* 0x0001d20c06000986 */ /* 0x0001e2000c101524 */
[----:B------:R-:W-:Y:S01]  /*288c0*/  ISETP.GT.AND P0, PT, R0, RZ, P2 ;  /* 0x000000ff0000720c */ /* 0x000fe20001704270 */
[----:B0-----:R-:W-:-:S05]  /*288d0*/  FMUL R12, R158, R2 ;  /* 0x000000029e0c7220 */ /* 0x001fca0000400000 */
[----:B------:R-:W-:-:S07]  /*288e0*/  F2FP.F16.F32.PACK_AB R12, RZ, R12 ;  /* 0x0000000cff0c723e */ /* 0x000fce00000000ff */
[----:B------:R0:W-:Y:S01]  /*288f0*/  @P0 STG.E.U16 desc[UR36][R4.64+0x1e0], R12 ;  /* 0x0001e00c04000986 */ /* 0x0001e2000c101524 */
[----:B------:R-:W-:Y:S01]  /*28900*/  ISETP.GT.AND P0, PT, R0, RZ, P3 ;  /* 0x000000ff0000720c */ /* 0x000fe20001f04270 */
[----:B0-----:R-:W-:-:S05]  /*28910*/  FMUL R12, R157, R2 ;  /* 0x000000029d0c7220 */ /* 0x001fca0000400000 */
        /* <DEDUP_REMOVED lines=10> */
[----:B------:R-:W-:-:S04]  /*289c0*/  ISETP.GT.AND P0, PT, R3, 0xf8, PT ;  /* 0x000000f80300780c */ /* 0x000fc80003f04270 */
[----:B------:R-:W-:Y:S01]  /*289d0*/  ISETP.GT.AND P1, PT, R0, RZ, P0 ;  /* 0x000000ff0000720c */ /* 0x000fe20000724270 */
        /* <DEDUP_REMOVED lines=13> */
[----:B0-----:R-:W-:Y:S02]  /*28ab0*/  FMUL R12, R13, R2 ;  /* 0x000000020d0c7220 */ /* 0x001fe40000400000 */
[----:B------:R-:W5:Y:S04]  /*28ac0*/  LDL.LU R13, [R1+0x3d8] ;  /* 0x0003d800010d7983 */ /* 0x000f680000300800 */
[----:B------:R-:W5:Y:S01]  /*28ad0*/  LDL.LU R160, [R1+0x3dc] ;  /* 0x0003dc0001a07983 */ /* 0x000f620000300800 */
[----:B------:R-:W-:-:S03]  /*28ae0*/  F2FP.F16.F32.PACK_AB R12, RZ, R12 ;  /* 0x0000000cff0c723e */ /* 0x000fc600000000ff */
        /* <DEDUP_REMOVED lines=240> */
[----:B------:R-:W-:Y:S02]  /*299f0*/  ISETP.GT.AND P5, PT, R0, 0x80, P6 ;  /* 0x000000800000780c */ /* 0x000fe400037a4270 */
[----:B------:R-:W-:Y:S01]  /*29a00*/  ISETP.GT.AND P6, PT, R3, 0x51, PT ;  /* 0x000000510300780c */ /* 0x000fe20003fc4270 */
[----:B--2---:R-:W-:-:S05]  /*29a10*/  FMUL R12, R12, R2 ;  /* 0x000000020c0c7220 */ /* 0x004fca0000400000 */
[----:B------:R-:W-:-:S05]  /*29a20*/  F2FP.F16.F32.PACK_AB R12, RZ, R12 ;  /* 0x0000000cff0c723e */ /* 0x000fca00000000ff */
[----:B------:R0:W-:Y:S01]  /*29a30*/  @P5 STG.E.U16 desc[UR36][R8.64+0xa0], R12 ;  /* 0x0000a00c08005986 */ /* 0x0001e2000c101524 */
[----:B------:R-:W-:Y:S01]  /*29a40*/  ISETP.GT.AND P5, PT, R0, 0x80, P6 ;  /* 0x000000800000780c */ /* 0x000fe200037a4270 */
[----:B0-----:R-:W-:-:S05]  /*29a50*/  FMUL R12, R20, R2 ;  /* 0x00000002140c7220 */ /* 0x001fca0000400000 */
[----:B------:R-:W-:-:S07]  /*29a60*/  F2FP.F16.F32.PACK_AB R12, RZ, R12 ;  /* 0x0000000cff0c723e */ /* 0x000fce00000000ff */
[----:B------:R3:W-:Y:S01]  /*29a70*/  @P5 STG.E.U16 desc[UR36][R8.64+0xa2], R12 ;  /* 0x0000a20c08005986 */ /* 0x0007e2000c101524 */
[----:B------:R-:W-:-:S04]  /*29a80*/  ISETP.GT.AND P5, PT, R3, 0x50, PT ;  /* 0x000000500300780c */ /* 0x000fc80003fa4270 */
[----:B------:R-:W-:Y:S01]  /*29a90*/  ISETP.GT.AND P5, PT, R0, 0x88, P5 ;  /* 0x000000880000780c */ /* 0x000fe20002fa4270 */
[----:B---3--:R-:W-:-:S05]  /*29aa0*/  FMUL R12, R21, R2 ;  /* 0x00000002150c7220 */ /* 0x008fca0000400000 */
[----:B------:R-:W-:-:S07]  /*29ab0*/  F2FP.F16.F32.PACK_AB R12, RZ, R12 ;  /* 0x0000000cff0c723e */ /* 0x000fce00000000ff */
[----:B------:R4:W-:Y:S01]  /*29ac0*/  @P5 STG.E.U16 desc[UR36][R10.64+0xa0], R12 ;  /* 0x0000a00c0a005986 */ /* 0x0009e2000c101524 */
[----:B------:R-:W-:Y:S02]  /*29ad0*/  ISETP.GT.AND P5, PT, R0, 0x88, P6 ;  /* 0x000000880000780c */ /* 0x000fe400037a4270 */
[----:B------:R-:W-:Y:S01]  /*29ae0*/  ISETP.GT.AND P6, PT, R3, 0x58, PT ;  /* 0x000000580300780c */ /* 0x000fe20003fc4270 */
[----:B----4-:R-:W-:-:S05]  /*29af0*/  FMUL R12, R14, R2 ;  /* 0x000000020e0c7220 */ /* 0x010fca0000400000 */
[----:B------:R-:W-:-:S05]  /*29b00*/  F2FP.F16.F32.PACK_AB R12, RZ, R12 ;  /* 0x0000000cff0c723e */ /* 0x000fca00000000ff */
[----:B------:R5:W-:Y:S01]  /*29b10*/  @P5 STG.E.U16 desc[UR36][R10.64+0xa2], R12 ;  /* 0x0000a20c0a005986 */ /* 0x000be2000c101524 */
[----:B------:R-:W-:Y:S02]  /*29b20*/  ISETP.GT.AND P5, PT, R0, 0x80, P6 ;  /* 0x000000800000780c */ /* 0x000fe400037a4270 */
[----:B------:R-:W-:Y:S01]  /*29b30*/  ISETP.GT.AND P6, PT, R3, 0x59, PT ;  /* 0x000000590300780c */ /* 0x000fe20003fc4270 */
[----:B-----5:R-:W-:Y:S02]  /*29b40*/  FMUL R12, R235, R2 ;  /* 0x00000002eb0c7220 */ /* 0x020fe40000400000 */
[----:B------:R-:W2:Y:S03]  /*29b50*/  LDL.LU R235, [R1+0xc0] ;  /* 0x0000c00001eb7983 */ /* 0x000ea60000300800 */
[----:B------:R-:W-:-:S05]  /*29b60*/  F2FP.F16.F32.PACK_AB R12, RZ, R12 ;  /* 0x0000000cff0c723e */ /* 0x000fca00000000ff */
[----:B------:R0:W-:Y:S01]  /*29b70*/  @P5 STG.E.U16 desc[UR36][R8.64+0xb0], R12 ;  /* 0x0000b00c08005986 */ /* 0x0001e2000c101524 */
[----:B------:R-:W-:Y:S01]  /*29b80*/  ISETP.GT.AND P5, PT, R0, 0x80, P6 ;  /* 0x000000800000780c */ /* 0x000fe200037a4270 */
[----:B0-----:R-:W-:Y:S02]  /*29b90*/  FMUL R12, R234, R2 ;  /* 0x00000002ea0c7220 */ /* 0x001fe40000400000 */
[----:B------:R-:W3:Y:S03]  /*29ba0*/  LDL.LU R234, [R1+0xc4] ;  /* 0x0000c40001ea7983 */ /* 0x000ee60000300800 */
[----:B------:R-:W-:-:S07]  /*29bb0*/  F2FP.F16.F32.PACK_AB R12, RZ, R12 ;  /* 0x0000000cff0c723e */ /* 0x000fce00000000ff */
[----:B------:R0:W-:Y:S01]  /*29bc0*/  @P5 STG.E.U16 desc[UR36][R8.64+0xb2], R12 ;  /* 0x0000b20c08005986 */ /* 0x0001e2000c101524 */
[----:B------:R-:W-:-:S04]  /*29bd0*/  ISETP.GT.AND P5, PT, R3, 0x58, PT ;  /* 0x000000580300780c */ /* 0x000fc80003fa4270 */
[----:B------:R-:W-:Y:S01]  /*29be0*/  ISETP.GT.AND P5, PT, R0, 0x88, P5 ;  /* 0x000000880000780c */ /* 0x000fe20002fa4270 */
[----:B0-----:R-:W-:Y:S02]  /*29bf0*/  FMUL R12, R233, R2 ;  /* 0x00000002e90c7220 */ /* 0x001fe40000400000 */
[----:B------:R-:W4:Y:S03]  /*29c00*/  LDL.LU R233, [R1+0xc8] ;  /* 0x0000c80001e97983 */ /* 0x000f260000300800 */
        /* <DEDUP_REMOVED lines=8> */
[----:B------:R-:W-:Y:S02]  /*29c90*/  ISETP.GT.AND P5, PT, R0, 0x80, P6 ;  /* 0x000000800000780c */ /* 0x000fe400037a4270 */
[----:B------:R-:W-:Y:S01]  /*29ca0*/  ISETP.GT.AND P6, PT, R3, 0x61, PT ;  /* 0x000000610300780c */ /* 0x000fe20003fc4270 */
[----:B0-----:R-:W-:Y:S02]  /*29cb0*/  FMUL R12, R231, R2 ;  /* 0x00000002e70c7220 */ /* 0x001fe40000400000 */
[----:B------:R-:W5:Y:S03]  /*29cc0*/  LDL.LU R231, [R1+0xd0] ;  /* 0x0000d00001e77983 */ /* 0x000f660000300800 */
[----:B------:R-:W-:-:S05]  /*29cd0*/  F2FP.F16.F32.PACK_AB R12, RZ, R12 ;  /* 0x0000000cff0c723e */ /* 0x000fca00000000ff */
[----:B------:R0:W-:Y:S01]  /*29ce0*/  @P5 STG.E.U16 desc[UR36][R8.64+0xc0], R12 ;  /* 0x0000c00c08005986 */ /* 0x0001e2000c101524 */
[----:B------:R-:W-:Y:S01]  /*29cf0*/  ISETP.GT.AND P5, PT, R0, 0x80, P6 ;  /* 0x000000800000780c */ /* 0x000fe200037a4270 */
[----:B0-----:R-:W-:Y:S02]  /*29d00*/  FMUL R12, R230, R2 ;  /* 0x00000002e60c7220 */ /* 0x001fe40000400000 */
[----:B------:R-:W5:Y:S03]  /*29d10*/  LDL.LU R230, [R1+0xd4] ;  /* 0x0000d40001e67983 */ /* 0x000f660000300800 */
[----:B------:R-:W-:-:S07]  /*29d20*/  F2FP.F16.F32.PACK_AB R12, RZ, R12 ;  /* 0x0000000cff0c723e */ /* 0x000fce00000000ff */
[----:B------:R0:W-:Y:S01]  /*29d30*/  @P5 STG.E.U16 desc[UR36][R8.64+0xc2], R12 ;  /* 0x0000c20c08005986 */ /* 0x0001e2000c101524 */
[----:B------:R-:W-:-:S04]  /*29d40*/  ISETP.GT.AND P5, PT, R3, 0x60, PT ;  /* 0x000000600300780c */ /* 0x000fc80003fa4270 */
[----:B------:R-:W-:Y:S01]  /*29d50*/  ISETP.GT.AND P5, PT, R0, 0x88, P5 ;  /* 0x000000880000780c */ /* 0x000fe20002fa4270 */
[----:B0-----:R-:W-:Y:S02]  /*29d60*/  FMUL R12, R229, R2 ;  /* 0x00000002e50c7220 */ /* 0x001fe40000400000 */
        /* <DEDUP_REMOVED lines=200> */
[-C--:B0-----:R-:W-:Y:S01]  /*2a9f0*/  FMUL R12, R194, R2.reuse ;  /* 0x00000002c20c7220 */ /* 0x081fe20000400000 */
[----:B------:R-:W-:Y:S01]  /*2aa00*/  FMUL R13, R13, R2 ;  /* 0x000000020d0d7220 */ /* 0x000fe20000400000 */
        /* <DEDUP_REMOVED lines=28> */
[----:B0-----:R-:W-:Y:S01]  /*2abd0*/  FMUL R12, R189, R2 ;  /* 0x00000002bd0c7220 */ /* 0x001fe20000400000 */
[----:B------:R-:W-:Y:S01]  /*2abe0*/  F2FP.F16.F32.PACK_AB R13, RZ, R13 ;  /* 0x0000000dff0d723e */ /* 0x000fe200000000ff */
        /* <DEDUP_REMOVED lines=57> */
[-C--:B0-----:R-:W-:Y:S01]  /*2af80*/  FMUL R12, R179, R2.reuse ;  /* 0x00000002b30c7220 */ /* 0x081fe20000400000 */
[----:B------:R-:W-:Y:S01]  /*2af90*/  FMUL R14, R159, R2 ;  /* 0x000000029f0e7220 */ /* 0x000fe20000400000 */
        /* <DEDUP_REMOVED lines=27> */
[----:B0-----:R-:W-:Y:S01]  /*2b150*/  FMUL R12, R174, R2 ;  /* 0x00000002ae0c7220 */ /* 0x001fe20000400000 */
[----:B------:R-:W-:Y:S01]  /*2b160*/  F2FP.F16.F32.PACK_AB R14, RZ, R14 ;  /* 0x0000000eff0e723e */ /* 0x000fe200000000ff */
        /* <DEDUP_REMOVED lines=30> */
[-C--:B0-----:R-:W-:Y:S01]  /*2b350*/  FMUL R12, R168, R2.reuse ;  /* 0x00000002a80c7220 */ /* 0x081fe20000400000 */
[----:B------:R-:W-:Y:S01]  /*2b360*/  FMUL R19, R19, R2 ;  /* 0x0000000213137220 */ /* 0x000fe20000400000 */
        /* <DEDUP_REMOVED lines=38> */
[C---:B------:R-:W-:Y:S01]  /*2b5d0*/  ISETP.GT.AND P5, PT, R0.reuse, 0x80, P4 ;  /* 0x000000800000780c */ /* 0x040fe200027a4270 */
[----:B0-----:R-:W-:Y:S01]  /*2b5e0*/  FMUL R12, R161, R2 ;  /* 0x00000002a10c7220 */ /* 0x001fe20000400000 */
[----:B------:R-:W-:Y:S01]  /*2b5f0*/  ISETP.GT.AND P4, PT, R0, 0x88, P4 ;  /* 0x000000880000780c */ /* 0x000fe20002784270 */
[----:B------:R-:W5:Y:S03]  /*2b600*/  LDL.LU R161, [R1+0x1e4] ;  /* 0x0001e40001a17983 */ /* 0x000f660000300800 */
[----:B------:R-:W-:-:S07]  /*2b610*/  F2FP.F16.F32.PACK_AB R12, RZ, R12 ;  /* 0x0000000cff0c723e */ /* 0x000fce00000000ff */
[----:B------:R0:W-:Y:S01]  /*2b620*/  @P5 STG.E.U16 desc[UR36][R8.64+0x1d2], R12 ;  /* 0x0001d20c08005986 */ /* 0x0001e2000c101524 */
[----:B------:R-:W-:Y:S01]  /*2b630*/  ISETP.GT.AND P5, PT, R0, 0x88, P6 ;  /* 0x000000880000780c */ /* 0x000fe200037a4270 */
[----:B0-----:R-:W-:-:S12]  /*2b640*/  FMUL R12, R160, R2 ;  /* 0x00000002a00c7220 */ /* 0x001fd80000400000 */
[----:B------:R0:W-:Y:S01]  /*2b650*/  @P5 STG.E.U16 desc[UR36][R10.64+0x1d0], R13 ;  /* 0x0001d00d0a005986 */ /* 0x0001e2000c101524 */
[----:B------:R-:W-:-:S03]  /*2b660*/  F2FP.F16.F32.PACK_AB R12, RZ, R12 ;  /* 0x0000000cff0c723e */ /* 0x000fc600000000ff */
[----:B------:R-:W5:Y:S01]  /*2b670*/  LDL.LU R160, [R1+0x1e8] ;  /* 0x0001e80001a07983 */ /* 0x000f620000300800 */
[----:B------:R-:W-:-:S03]  /*2b680*/  ISETP.GT.AND P5, PT, R0, 0x80, P2 ;  /* 0x000000800000780c */ /* 0x000fc600017a4270 */
[----:B------:R1:W-:Y:S01]  /*2b690*/  @P4 STG.E.U16 desc[UR36][R10.64+0x1d2], R12 ;  /* 0x0001d20c0a004986 */ /* 0x0003e2000c101524 */
[C---:B------:R-:W-:Y:S02]  /*2b6a0*/  ISETP.GT.AND P4, PT, R0.reuse, 0x80, P3 ;  /* 0x000000800000780c */ /* 0x040fe40001f84270 */
[----:B------:R-:W-:Y:S01]  /*2b6b0*/  ISETP.GT.AND P2, PT, R0, 0x88, P2 ;  /* 0x000000880000780c */ /* 0x000fe20001744270 */
[-C--:B0-----:R-:W-:Y:S01]  /*2b6c0*/  FMUL R13, R158, R2.reuse ;  /* 0x000000029e0d7220 */ /* 0x081fe20000400000 */
[----:B------:R-:W5:Y:S04]  /*2b6d0*/  LDL.LU R159, [R1+0x1ec] ;  /* 0x0001ec00019f7983 */ /* 0x000f680000300800 */
[----:B------:R-:W-:Y:S01]  /*2b6e0*/  F2FP.F16.F32.PACK_AB R13, RZ, R13 ;  /* 0x0000000dff0d723e */ /* 0x000fe200000000ff */
[----:B-1----:R-:W-:Y:S01]  /*2b6f0*/  FMUL R12, R157, R2 ;  /* 0x000000029d0c7220 */ /* 0x002fe20000400000 */
[----:B------:R0:W-:Y:S01]  /*2b700*/  @P5 STG.E.U16 desc[UR36][R8.64+0x1e0], R14 ;  /* 0x0001e00e08005986 */ /* 0x0001e2000c101524 */
[----:B------:R-:W-:-:S03]  /*2b710*/  ISETP.GT.AND P3, PT, R0, 0x88, P3 ;  /* 0x000000880000780c */ /* 0x000fc60001f64270 */
[----:B------:R-:W-:Y:S01]  /*2b720*/  F2FP.F16.F32.PACK_AB R12, RZ, R12 ;  /* 0x0000000cff0c723e */ /* 0x000fe200000000ff */
[----:B------:R1:W-:Y:S01]  /*2b730*/  @P4 STG.E.U16 desc[UR36][R8.64+0x1e2], R13 ;  /* 0x0001e20d08004986 */ /* 0x0003e2000c101524 */
[C---:B------:R-:W-:Y:S02]  /*2b740*/  ISETP.GT.AND P5, PT, R0.reuse, 0x80, P0 ;  /* 0x000000800000780c */ /* 0x040fe400007a4270 */
[----:B------:R-:W-:Y:S01]  /*2b750*/  ISETP.GT.AND P4, PT, R0, 0x80, P1 ;  /* 0x000000800000780c */ /* 0x000fe20000f84270 */
[----:B------:R2:W-:Y:S01]  /*2b760*/  @P2 STG.E.U16 desc[UR36][R10.64+0x1e0], R12 ;  /* 0x0001e00c0a002986 */ /* 0x0005e2000c101524 */
[----:B0-----:R-:W-:-:S03]  /*2b770*/  F2FP.F16.F32.PACK_AB R14, RZ, R21 ;  /* 0x00000015ff0e723e */ /* 0x001fc600000000ff */
[----:B------:R-:W5:Y:S01]  /*2b780*/  LDL.LU R158, [R1+0x1f0] ;  /* 0x0001f000019e7983 */ /* 0x000f620000300800 */
[----:B-1----:R-:W-:-:S03]  /*2b790*/  F2FP.F16.F32.PACK_AB R13, RZ, R20 ;  /* 0x00000014ff0d723e */ /* 0x002fc600000000ff */
[----:B------:R-:W5:Y:S01]  /*2b7a0*/  LDL.LU R157, [R1+0x1f4] ;  /* 0x0001f400019d7983 */ /* 0x000f620000300800 */
[----:B--2---:R-:W-:-:S03]  /*2b7b0*/  F2FP.F16.F32.PACK_AB R12, RZ, R19 ;  /* 0x00000013ff0c723e */ /* 0x004fc600000000ff */
[----:B------:R-:W2:Y:S01]  /*2b7c0*/  LDL.LU R156, [R1+0x1f8] ;  /* 0x0001f800019c7983 */ /* 0x000ea20000300800 */
[----:B------:R-:W-:Y:S02]  /*2b7d0*/  PRMT R19, R14, 0x7610, R19 ;  /* 0x000076100e137816 */ /* 0x000fe40000000013 */
[----:B------:R-:W-:Y:S01]  /*2b7e0*/  PRMT R14, R13, 0x7610, R14 ;  /* 0x000076100d0e7816 */ /* 0x000fe2000000000e */
[----:B------:R-:W2:Y:S01]  /*2b7f0*/  LDL.LU R155, [R1+0x1fc] ;  /* 0x0001fc00019b7983 */ /* 0x000ea20000300800 */
[----:B------:R-:W-:Y:S02]  /*2b800*/  PRMT R13, R12, 0x7610, R13 ;  /* 0x000076100c0d7816 */ /* 0x000fe4000000000d */
[----:B------:R-:W-:Y:S01]  /*2b810*/  F2FP.F16.F32.PACK_AB R12, RZ, R15 ;  /* 0x0000000fff0c723e */ /* 0x000fe200000000ff */
[----:B------:R-:W3:Y:S04]  /*2b820*/  LDL.LU R21, [R1+0xbc] ;  /* 0x0000bc0001157983 */ /* 0x000ee80000300800 */
[----:B------:R-:W-:Y:S04]  /*2b830*/  @P3 STG.E.U16 desc[UR36][R10.64+0x1e2], R19 ;  /* 0x0001e2130a003986 */ /* 0x000fe8000c101524 */
[----:B------:R-:W4:Y:S04]  /*2b840*/  LDL.LU R15, [R1+0x8] ;  /* 0x00000800010f7983 */ /* 0x000f280000300800 */
[----:B------:R0:W-:Y:S04]  /*2b850*/  @P5 STG.E.U16 desc[UR36][R8.64+0x1f0], R14 ;  /* 0x0001f00e08005986 */ /* 0x0001e8000c101524 */
[----:B------:R1:W-:Y:S04]  /*2b860*/  @P4 STG.E.U16 desc[UR36][R8.64+0x1f2], R13 ;  /* 0x0001f20d08004986 */ /* 0x0003e8000c101524 */
[----:B0-----:R-:W5:Y:S01]  /*2b870*/  LDL.LU R14, [R1+0x4] ;  /* 0x00000400010e7983 */ /* 0x001f620000300800 */
[----:B-1----:R-:W-:-:S03]  /*2b880*/  PRMT R13, R12, 0x7610, R13 ;  /* 0x000076100c0d7816 */ /* 0x002fc6000000000d */
[----:B------:R-:W2:Y:S01]  /*2b890*/  LDL.LU R12, [R1] ;  /* 0x00000000010c7983 */ /* 0x000ea20000300800 */
[C---:B------:R-:W-:Y:S02]  /*2b8a0*/  ISETP.GT.AND P0, PT, R0.reuse, 0x88, P0 ;  /* 0x000000880000780c */ /* 0x040fe40000704270 */
[----:B------:R-:W-:Y:S02]  /*2b8b0*/  ISETP.GT.AND P1, PT, R0, 0x88, P1 ;  /* 0x000000880000780c */ /* 0x000fe40000f24270 */
[----:B------:R-:W-:Y:S01]  /*2b8c0*/  ISETP.GT.AND P3, PT, R3, 0x100, PT ;  /* 0x000001000300780c */ /* 0x000fe20003f64270 */
[----:B------:R-:W-:-:S08]  /*2b8d0*/  FMUL R22, R22, R2 ;  /* 0x0000000216167220 */ /* 0x000fd00000400000 */
[----:B------:R0:W-:Y:S01]  /*2b8e0*/  @P0 STG.E.U16 desc[UR36][R10.64+0x1f0], R13 ;  /* 0x0001f00d0a000986 */ /* 0x0001e2000c101524 */
[----:B------:R-:W-:Y:S02]  /*2b8f0*/  ISETP.GT.AND P0, PT, R0, RZ, P3 ;  /* 0x000000ff0000720c */ /* 0x000fe40001f04270 */
[----:B0-----:R-:W-:Y:S02]  /*2b900*/  F2FP.F16.F32.PACK_AB R13, RZ, R22 ;  /* 0x00000016ff0d723e */ /* 0x001fe400000000ff */
[----:B------:R-:W3:Y:S04]  /*2b910*/  LDL.LU R22, [R1+0xb8] ;  /* 0x0000b80001167983 */ /* 0x000ee80000300800 */
[----:B------:R0:W-:Y:S01]  /*2b920*/  @P1 STG.E.U16 desc[UR36][R10.64+0x1f2], R13 ;  /* 0x0001f20d0a001986 */ /* 0x0001e2000c101524 */
[----:B----4-:R-:W-:-:S05]  /*2b930*/  FMUL R15, R15, R2 ;  /* 0x000000020f0f7220 */ /* 0x010fca0000400000 */
[----:B0-----:R-:W-:Y:S01]  /*2b940*/  F2FP.F16.F32.PACK_AB R10, RZ, R15 ;  /* 0x0000000fff0a723e */ /* 0x001fe200000000ff */
[-C--:B-----5:R-:W-:Y:S01]  /*2b950*/  FMUL R14, R14, R2.reuse ;  /* 0x000000020e0e7220 */ /* 0x0a0fe20000400000 */
[----:B--2---:R-:W-:-:S04]  /*2b960*/  FMUL R12, R12, R2 ;  /* 0x000000020c0c7220 */ /* 0x004fc80000400000 */
[----:B------:R-:W-:Y:S02]  /*2b970*/  F2FP.F16.F32.PACK_AB R11, RZ, R14 ;  /* 0x0000000eff0b723e */ /* 0x000fe400000000ff */
[----:B------:R-:W2:Y:S01]  /*2b980*/  LDL.LU R14, [R1+0x24] ;  /* 0x00002400010e7983 */ /* 0x000ea20000300800 */
[----:B------:R-:W-:-:S03]  /*2b990*/  F2FP.F16.F32.PACK_AB R12, RZ, R12 ;  /* 0x0000000cff0c723e */ /* 0x000fc600000000ff */
[----:B------:R-:W4:Y:S04]  /*2b9a0*/  LDL.LU R15, [R1+0xa8] ;  /* 0x0000a800010f7983 */ /* 0x000f280000300800 */
[----:B------:R0:W-:Y:S02]  /*2b9b0*/  @P0 STG.E.U16 desc[UR36][R4.64+0x200], R12 ;  /* 0x0002000c04000986 */ /* 0x0001e4000c101524 */
[----:B0-----:R-:W-:Y:S02]  /*2b9c0*/  PRMT R12, R11, 0x7610, R12 ;  /* 0x000076100b0c7816 */ /* 0x001fe4000000000c */
[----:B------:R-:W5:Y:S01]  /*2b9d0*/  LDL.LU R11, [R1+0xc] ;  /* 0x00000c00010b7983 */ /* 0x000f620000300800 */
[----:B------:R-:W-:Y:S02]  /*2b9e0*/  PRMT R13, R10, 0x7610, R13 ;  /* 0x000076100a0d7816 */ /* 0x000fe4000000000d */
[----:B------:R-:W-:-:S04]  /*2b9f0*/  ISETP.GT.AND P6, PT, R3, 0x101, PT ;  /* 0x000001010300780c */ /* 0x000fc80003fc4270 */
[C---:B------:R-:W-:Y:S02]  /*2ba00*/  ISETP.GT.AND P2, PT, R0.reuse, RZ, P6 ;  /* 0x000000ff0000720c */ /* 0x040fe40003744270 */
[C---:B------:R-:W-:Y:S02]  /*2ba10*/  ISETP.GT.AND P3, PT, R0.reuse, 0x8, P3 ;  /* 0x000000080000780c */ /* 0x040fe40001f64270 */
[----:B------:R-:W-:Y:S01]  /*2ba20*/  ISETP.GT.AND P0, PT, R0, 0x8, P6 ;  /* 0x000000080000780c */ /* 0x000fe20003704270 */
[----:B-----5:R-:W-:-:S05]  /*2ba30*/  FMUL R11, R11, R2 ;  /* 0x000000020b0b7220 */ /* 0x020fca0000400000 */
[----:B------:R-:W-:Y:S02]  /*2ba40*/  F2FP.F16.F32.PACK_AB R10, RZ, R11 ;  /* 0x0000000bff0a723e */ /* 0x000fe400000000ff */
[----:B------:R-:W5:Y:S01]  /*2ba50*/  LDL.LU R11, [R1+0x10] ;  /* 0x00001000010b7983 */ /* 0x000f620000300800 */
[----:B------:R-:W-:-:S03]  /*2ba60*/  ISETP.GT.AND P5, PT, R3, 0x108, PT ;  /* 0x000001080300780c */ /* 0x000fc60003fa4270 */
[----:B------:R0:W-:Y:S04]  /*2ba70*/  @P2 STG.E.U16 desc[UR36][R4.64+0x202], R12 ;  /* 0x0002020c04002986 */ /* 0x0001e8000c101524 */
[----:B------:R1:W-:Y:S01]  /*2ba80*/  @P3 STG.E.U16 desc[UR36][R6.64+0x200], R13 ;  /* 0x0002000d06003986 */ /* 0x0003e2000c101524 */
[----:B0-----:R-:W-:-:S03]  /*2ba90*/  IADD3 R12, P1, P2, R153, R4, R23 ;  /* 0x00000004990c7210 */ /* 0x001fc60007a3e017 */
[----:B------:R0:W-:Y:S01]  /*2baa0*/  @P0 STG.E.U16 desc[UR36][R6.64+0x202], R10 ;  /* 0x0002020a06000986 */ /* 0x0001e2000c101524 */
[----:B-1----:R-:W-:-:S03]  /*2bab0*/  IADD3.X R13, R154, R5, R152, P1, P2 ;  /* 0x000000059a0d7210 */ /* 0x002fc60000fe4498 */
[----:B------:R-:W3:Y:S01]  /*2bac0*/  LDL.LU R23, [R1+0xb4] ;  /* 0x0000b40001177983 */ /* 0x000ee20000300800 */
[----:B------:R-:W-:-:S03]  /*2bad0*/  ISETP.GT.AND P1, PT, R0, RZ, P5 ;  /* 0x000000ff0000720c */ /* 0x000fc60002f24270 */
[----:B------:R-:W3:Y:S04]  /*2bae0*/  LDL.LU R152, [R1+0xb0] ;  /* 0x0000b00001987983 */ /* 0x000ee80000300800 */
[----:B0-----:R-:W2:Y:S01]  /*2baf0*/  LDL.LU R10, [R1+0x14] ;  /* 0x00001400010a7983 */ /* 0x001ea20000300800 */
[----:B-----5:R-:W-:-:S05]  /*2bb00*/  FMUL R11, R11, R2 ;  /* 0x000000020b0b7220 */ /* 0x020fca0000400000 */
[----:B------:R-:W-:-:S05]  /*2bb10*/  F2FP.F16.F32.PACK_AB R11, RZ, R11 ;  /* 0x0000000bff0b723e */ /* 0x000fca00000000ff */
[----:B------:R0:W-:Y:S04]  /*2bb20*/  @P1 STG.E.U16 desc[UR36][R4.64+0x210], R11 ;  /* 0x0002100b04001986 */ /* 0x0001e8000c101524 */
[----:B0-----:R-:W5:Y:S01]  /*2bb30*/  LDL.LU R11, [R1+0x18] ;  /* 0x00001800010b7983 */ /* 0x001f620000300800 */
[----:B------:R-:W-:-:S04]  /*2bb40*/  ISETP.GT.AND P4, PT, R3, 0x109, PT ;  /* 0x000001090300780c */ /* 0x000fc80003f84270 */
[----:B------:R-:W-:Y:S01]  /*2bb50*/  ISETP.GT.AND P0, PT, R0, RZ, P4 ;  /* 0x000000ff0000720c */ /* 0x000fe20002704270 */
[----:B--2---:R-:W-:-:S05]  /*2bb60*/  FMUL R10, R10, R2 ;  /* 0x000000020a0a7220 */ /* 0x004fca0000400000 */
[----:B------:R-:W-:Y:S02]  /*2bb70*/  F2FP.F16.F32.PACK_AB R10, RZ, R10 ;  /* 0x0000000aff0a723e */ /* 0x000fe400000000ff */
[----:B------:R-:W-:-:S05]  /*2bb80*/  ISETP.GT.AND P1, PT, R0, 0x8, P5 ;  /* 0x000000080000780c */ /* 0x000fca0002f24270 */
[----:B------:R0:W-:Y:S04]  /*2bb90*/  @P0 STG.E.U16 desc[UR36][R4.64+0x212], R10 ;  /* 0x0002120a04000986 */ /* 0x0001e8000c101524 */
[----:B0-----:R-:W2:Y:S01]  /*2bba0*/  LDL.LU R10, [R1+0x1c] ;  /* 0x00001c00010a7983 */ /* 0x001ea20000300800 */
[----:B-----5:R-:W-:-:S05]  /*2bbb0*/  FMUL R11, R11, R2 ;  /* 0x000000020b0b7220 */ /* 0x020fca0000400000 */
[----:B------:R-:W-:-:S05]  /*2bbc0*/  F2FP.F16.F32.PACK_AB R11, RZ, R11 ;  /* 0x0000000bff0b723e */ /* 0x000fca00000000ff */
[----:B------:R0:W-:Y:S04]  /*2bbd0*/  @P1 STG.E.U16 desc[UR36][R6.64+0x210], R11 ;  /* 0x0002100b06001986 */ /* 0x0001e8000c101524 */
[----:B0-----:R-:W5:Y:S01]  /*2bbe0*/  LDL.LU R11, [R1+0x20] ;  /* 0x00002000010b7983 */ /* 0x001f620000300800 */
[----:B------:R-:W-:Y:S01]  /*2bbf0*/  ISETP.GT.AND P0, PT, R0, 0x8, P4 ;  /* 0x000000080000780c */ /* 0x000fe20002704270 */
[----:B--2---:R-:W-:Y:S01]  /*2bc00*/  FMUL R10, R10, R2 ;  /* 0x000000020a0a7220 */ /* 0x004fe20000400000 */
[----:B------:R-:W-:-:S04]  /*2bc10*/  ISETP.GT.AND P3, PT, R3, 0x110, PT ;  /* 0x000001100300780c */ /* 0x000fc80003f64270 */
[----:B------:R-:W-:-:S07]  /*2bc20*/  F2FP.F16.F32.PACK_AB R10, RZ, R10 ;  /* 0x0000000aff0a723e */ /* 0x000fce00000000ff */
[----:B------:R5:W-:Y:S01]  /*2bc30*/  @P0 STG.E.U16 desc[UR36][R6.64+0x212], R10 ;  /* 0x0002120a06000986 */ /* 0x000be2000c101524 */
[----:B------:R-:W-:Y:S02]  /*2bc40*/  ISETP.GT.AND P0, PT, R0, RZ, P3 ;  /* 0x000000ff0000720c */ /* 0x000fe40001f04270 */
[----:B------:R-:W-:Y:S01]  /*2bc50*/  ISETP.GT.AND P2, PT, R3, 0x111, PT ;  /* 0x000001110300780c */ /* 0x000fe20003f44270 */
[----:B------:R-:W-:-:S05]  /*2bc60*/  FMUL R14, R14, R2 ;  /* 0x000000020e0e7220 */ /* 0x000fca0000400000 */
[----:B------:R-:W-:Y:S01]  /*2bc70*/  F2FP.F16.F32.PACK_AB R14, RZ, R14 ;  /* 0x0000000eff0e723e */ /* 0x000fe200000000ff */
[----:B-----5:R-:W-:-:S05]  /*2bc80*/  FMUL R10, R11, R2 ;  /* 0x000000020b0a7220 */ /* 0x020fca0000400000 */
[----:B------:R-:W-:-:S05]  /*2bc90*/  F2FP.F16.F32.PACK_AB R10, RZ, R10 ;  /* 0x0000000aff0a723e */ /* 0x000fca00000000ff */
[----:B------:R0:W-:Y:S02]  /*2bca0*/  @P0 STG.E.U16 desc[UR36][R4.64+0x220], R10 ;  /* 0x0002200a04000986 */ /* 0x0001e4000c101524 */
[----:B0-----:R-:W-:Y:S02]  /*2bcb0*/  IADD3 R10, P0, R153, R8, RZ ;  /* 0x00000008990a7210 */ /* 0x001fe40007f1e0ff */
[----:B------:R-:W2:Y:S03]  /*2bcc0*/  LDL.LU R153, [R1+0xac] ;  /* 0x0000ac0001997983 */ /* 0x000ea60000300800 */
[----:B------:R-:W-:Y:S01]  /*2bcd0*/  IMAD.X R11, R154, 0x1, R9, P0 ;  /* 0x000000019a0b7824 */ /* 0x000fe200000e0609 */
[----:B------:R-:W-:Y:S01]  /*2bce0*/  ISETP.GT.AND P0, PT, R0, RZ, P2 ;  /* 0x000000ff0000720c */ /* 0x000fe20001704270 */
[----:B------:R-:W5:-:S12]  /*2bcf0*/  LDL.LU R154, [R1+0xa4] ;  /* 0x0000a400019a7983 */ /* 0x000f580000300800 */
[----:B------:R0:W-:Y:S04]  /*2bd00*/  @P0 STG.E.U16 desc[UR36][R4.64+0x222], R14 ;  /* 0x0002220e04000986 */ /* 0x0001e8000c101524 */
[----:B0-----:R-:W4:Y:S01]  /*2bd10*/  LDL.LU R14, [R1+0x28] ;  /* 0x00002800010e7983 */ /* 0x001f220000300800 */
[----:B------:R-:W-:Y:S01]  /*2bd20*/  ISETP.GT.AND P0, PT, R0, 0x8, P3 ;  /* 0x000000080000780c */ /* 0x000fe20001f04270 */
[----:B----4-:R-:W-:-:S05]  /*2bd30*/  FMUL R14, R14, R2 ;  /* 0x000000020e0e7220 */ /* 0x010fca0000400000 */
[----:B------:R-:W-:-:S07]  /*2bd40*/  F2FP.F16.F32.PACK_AB R14, RZ, R14 ;  /* 0x0000000eff0e723e */ /* 0x000fce00000000ff */
[----:B------:R0:W-:Y:S04]  /*2bd50*/  @P0 STG.E.U16 desc[UR36][R6.64+0x220], R14 ;  /* 0x0002200e06000986 */ /* 0x0001e8000c101524 */
[----:B0-----:R-:W4:Y:S01]  /*2bd60*/  LDL.LU R14, [R1+0x2c] ;  /* 0x00002c00010e7983 */ /* 0x001f220000300800 */
[----:B------:R-:W-:Y:S01]  /*2bd70*/  ISETP.GT.AND P0, PT, R0, 0x8, P2 ;  /* 0x000000080000780c */ /* 0x000fe20001704270 */
[----:B----4-:R-:W-:-:S05]  /*2bd80*/  FMUL R14, R14, R2 ;  /* 0x000000020e0e7220 */ /* 0x010fca0000400000 */
[----:B------:R-:W-:-:S07]  /*2bd90*/  F2FP.F16.F32.PACK_AB R14, RZ, R14 ;  /* 0x0000000eff0e723e */ /* 0x000fce00000000ff */
[----:B------:R0:W-:Y:S04]  /*2bda0*/  @P0 STG.E.U16 desc[UR36][R6.64+0x222], R14 ;  /* 0x0002220e06000986 */ /* 0x0001e8000c101524 */
[----:B0-----:R-:W4:Y:S01]  /*2bdb0*/  LDL.LU R14, [R1+0x30] ;  /* 0x00003000010e7983 */ /* 0x001f220000300800 */
[----:B------:R-:W-:-:S04]  /*2bdc0*/  ISETP.GT.AND P2, PT, R3, 0x118, PT ;  /* 0x000001180300780c */ /* 0x000fc80003f44270 */
[----:B------:R-:W-:Y:S01]  /*2bdd0*/  ISETP.GT.AND P0, PT, R0, RZ, P2 ;  /* 0x000000ff0000720c */ /* 0x000fe20001704270 */
        /* <DEDUP_REMOVED lines=153> */
[----:B------:R-:W-:Y:S02]  /*2c770*/  ISETP.GT.AND P0, PT, R0, RZ, P2 ;  /* 0x000000ff0000720c */ /* 0x000fe40001704270 */
[----:B------:R-:W-:Y:S01]  /*2c780*/  ISETP.GT.AND P1, PT, R3, 0x151, PT ;  /* 0x000001510300780c */ /* 0x000fe20003f24270 */
[----:B------:R-:W-:-:S05]  /*2c790*/  FMUL R15, R15, R2 ;  /* 0x000000020f0f7220 */ /* 0x000fca0000400000 */
[----:B------:R-:W-:Y:S01]  /*2c7a0*/  F2FP.F16.F32.PACK_AB R15, RZ, R15 ;  /* 0x0000000fff0f723e */ /* 0x000fe200000000ff */
[----:B----4-:R-:W-:-:S05]  /*2c7b0*/  FMUL R14, R14, R2 ;  /* 0x000000020e0e7220 */ /* 0x010fca0000400000 */
[----:B------:R-:W-:-:S05]  /*2c7c0*/  F2FP.F16.F32.PACK_AB R14, RZ, R14 ;  /* 0x0000000eff0e723e */ /* 0x000fca00000000ff */
[----:B------:R5:W-:Y:S01]  /*2c7d0*/  @P0 STG.E.U16 desc[UR36][R4.64+0x2a0], R14 ;  /* 0x0002a00e04000986 */ /* 0x000be2000c101524 */
[----:B------:R-:W-:Y:S01]  /*2c7e0*/  ISETP.GT.AND P0, PT, R0, RZ, P1 ;  /* 0x000000ff0000720c */ /* 0x000fe20000f04270 */
[----:B-----5:R-:W-:-:S05]  /*2c7f0*/  FMUL R14, R154, R2 ;  /* 0x000000029a0e7220 */ /* 0x020fca0000400000 */
[----:B------:R-:W-:-:S07]  /*2c800*/  F2FP.F16.F32.PACK_AB R14, RZ, R14 ;  /* 0x0000000eff0e723e */ /* 0x000fce00000000ff */
[----:B------:R0:W-:Y:S01]  /*2c810*/  @P0 STG.E.U16 desc[UR36][R4.64+0x2a2], R14 ;  /* 0x0002a20e04000986 */ /* 0x0001e2000c101524 */
[----:B------:R-:W-:Y:S02]  /*2c820*/  ISETP.GT.AND P0, PT, R0, 0x8, P2 ;  /* 0x000000080000780c */ /* 0x000fe40001704270 */
[----:B0-----:R-:W-:Y:S01]  /*2c830*/  PRMT R14, R15, 0x7610, R14 ;  /* 0x000076100f0e7816 */ /* 0x001fe2000000000e */
[----:B--2---:R-:W-:-:S10]  /*2c840*/  FMUL R15, R153, R2 ;  /* 0x00000002990f7220 */ /* 0x004fd40000400000 */
[----:B------:R0:W-:Y:S01]  /*2c850*/  @P0 STG.E.U16 desc[UR36][R6.64+0x2a0], R14 ;  /* 0x0002a00e06000986 */ /* 0x0001e2000c101524 */
[----:B------:R-:W-:Y:S02]  /*2c860*/  ISETP.GT.AND P0, PT, R0, 0x8, P1 ;  /* 0x000000080000780c */ /* 0x000fe40000f04270 */
[----:B------:R-:W-:Y:S02]  /*2c870*/  F2FP.F16.F32.PACK_AB R15, RZ, R15 ;  /* 0x0000000fff0f723e */ /* 0x000fe400000000ff */
[----:B------:R-:W-:Y:S02]  /*2c880*/  ISETP.GT.AND P2, PT, R3, 0x158, PT ;  /* 0x000001580300780c */ /* 0x000fe40003f44270 */
[----:B0-----:R-:W-:Y:S01]  /*2c890*/  PRMT R14, R15, 0x7610, R14 ;  /* 0x000076100f0e7816 */ /* 0x001fe2000000000e */
[----:B---3--:R-:W-:-:S06]  /*2c8a0*/  FMUL R15, R152, R2 ;  /* 0x00000002980f7220 */ /* 0x008fcc0000400000 */
[----:B------:R0:W-:Y:S01]  /*2c8b0*/  @P0 STG.E.U16 desc[UR36][R6.64+0x2a2], R14 ;  /* 0x0002a20e06000986 */ /* 0x0001e2000c101524 */
[----:B------:R-:W-:Y:S02]  /*2c8c0*/  ISETP.GT.AND P0, PT, R0, RZ, P2 ;  /* 0x000000ff0000720c */ /* 0x000fe40001704270 */
[----:B------:R-:W-:Y:S02]  /*2c8d0*/  F2FP.F16.F32.PACK_AB R15, RZ, R15 ;  /* 0x0000000fff0f723e */ /* 0x000fe400000000ff */
[----:B------:R-:W-:Y:S02]  /*2c8e0*/  ISETP.GT.AND P1, PT, R3, 0x159, PT ;  /* 0x000001590300780c */ /* 0x000fe40003f24270 */
[----:B------:R-:W-:Y:S01]  /*2c8f0*/  PRMT R19, R15, 0x7610, R19 ;  /* 0x000076100f137816 */ /* 0x000fe20000000013 */
[----:B------:R-:W-:-:S06]  /*2c900*/  FMUL R15, R23, R2 ;  /* 0x00000002170f7220 */ /* 0x000fcc0000400000 */
[----:B------:R1:W-:Y:S01]  /*2c910*/  @P0 STG.E.U16 desc[UR36][R4.64+0x2b0], R19 ;  /* 0x0002b01304000986 */ /* 0x0003e2000c101524 */
[----:B------:R-:W-:Y:S02]  /*2c920*/  ISETP.GT.AND P0, PT, R0, RZ, P1 ;  /* 0x000000ff0000720c */ /* 0x000fe40000f04270 */
[----:B------:R-:W-:Y:S01]  /*2c930*/  F2FP.F16.F32.PACK_AB R15, RZ, R15 ;  /* 0x0000000fff0f723e */ /* 0x000fe200000000ff */
[----:B0-----:R-:W-:-:S05]  /*2c940*/  FMUL R14, R22, R2 ;  /* 0x00000002160e7220 */ /* 0x001fca0000400000 */
[----:B------:R-:W-:-:S05]  /*2c950*/  F2FP.F16.F32.PACK_AB R14, RZ, R14 ;  /* 0x0000000eff0e723e */ /* 0x000fca00000000ff */
[----:B------:R0:W-:Y:S01]  /*2c960*/  @P0 STG.E.U16 desc[UR36][R4.64+0x2b2], R15 ;  /* 0x0002b20f04000986 */ /* 0x0001e2000c101524 */
[----:B------:R-:W-:Y:S02]  /*2c970*/  ISETP.GT.AND P0, PT, R0, 0x8, P2 ;  /* 0x000000080000780c */ /* 0x000fe40001704270 */
[----:B------:R-:W-:Y:S01]  /*2c980*/  PRMT R20, R14, 0x7610, R20 ;  /* 0x000076100e147816 */ /* 0x000fe20000000014 */
[----:B------:R-:W-:-:S05]  /*2c990*/  FMUL R14, R21, R2 ;  /* 0x00000002150e7220 */ /* 0x000fca0000400000 */
[----:B------:R-:W-:-:S05]  /*2c9a0*/  F2FP.F16.F32.PACK_AB R14, RZ, R14 ;  /* 0x0000000eff0e723e */ /* 0x000fca00000000ff */
[----:B------:R2:W-:Y:S01]  /*2c9b0*/  @P0 STG.E.U16 desc[UR36][R6.64+0x2b0], R20 ;  /* 0x0002b01406000986 */ /* 0x0005e2000c101524 */
[----:B------:R-:W-:Y:S02]  /*2c9c0*/  ISETP.GT.AND P0, PT, R0, 0x8, P1 ;  /* 0x000000080000780c */ /* 0x000fe40000f04270 */
[----:B-1----:R-:W-:Y:S02]  /*2c9d0*/  PRMT R19, R14, 0x7610, R19 ;  /* 0x000076100e137816 */ /* 0x002fe40000000013 */
[----:B------:R-:W-:Y:S01]  /*2c9e0*/  ISETP.GT.AND P2, PT, R3, 0x160, PT ;  /* 0x000001600300780c */ /* 0x000fe20003f44270 */
[----:B------:R-:W-:-:S08]  /*2c9f0*/  FMUL R14, R235, R2 ;  /* 0x00000002eb0e7220 */ /* 0x000fd00000400000 */
[----:B------:R1:W-:Y:S01]  /*2ca00*/  @P0 STG.E.U16 desc[UR36][R6.64+0x2b2], R19 ;  /* 0x0002b21306000986 */ /* 0x0003e2000c101524 */
[----:B------:R-:W-:Y:S02]  /*2ca10*/  ISETP.GT.AND P0, PT, R0, RZ, P2 ;  /* 0x000000ff0000720c */ /* 0x000fe40001704270 */
[----:B------:R-:W-:Y:S02]  /*2ca20*/  F2FP.F16.F32.PACK_AB R14, RZ, R14 ;  /* 0x0000000eff0e723e */ /* 0x000fe400000000ff */
[----:B------:R-:W-:Y:S02]  /*2ca30*/  ISETP.GT.AND P1, PT, R3, 0x161, PT ;  /* 0x000001610300780c */ /* 0x000fe40003f24270 */
[----:B0-----:R-:W-:Y:S01]  /*2ca40*/  PRMT R15, R14, 0x7610, R15 ;  /* 0x000076100e0f7816 */ /* 0x001fe2000000000f */
[----:B------:R-:W-:-:S06]  /*2ca50*/  FMUL R14, R234, R2 ;  /* 0x00000002ea0e7220 */ /* 0x000fcc0000400000 */
[----:B------:R0:W-:Y:S01]  /*2ca60*/  @P0 STG.E.U16 desc[UR36][R4.64+0x2c0], R15 ;  /* 0x0002c00f04000986 */ /* 0x0001e2000c101524 */
[----:B------:R-:W-:Y:S02]  /*2ca70*/  ISETP.GT.AND P0, PT, R0, RZ, P1 ;  /* 0x000000ff0000720c */ /* 0x000fe40000f04270 */
[----:B------:R-:W-:-:S04]  /*2ca80*/  F2FP.F16.F32.PACK_AB R14, RZ, R14 ;  /* 0x0000000eff0e723e */ /* 0x000fc800000000ff */
[----:B--2---:R-:W-:Y:S01]  /*2ca90*/  PRMT R20, R14, 0x7610, R20 ;  /* 0x000076100e147816 */ /* 0x004fe20000000014 */
[----:B------:R-:W-:-:S06]  /*2caa0*/  FMUL R14, R233, R2 ;  /* 0x00000002e90e7220 */ /* 0x000fcc0000400000 */
[----:B------:R2:W-:Y:S01]  /*2cab0*/  @P0 STG.E.U16 desc[UR36][R4.64+0x2c2], R20 ;  /* 0x0002c21404000986 */ /* 0x0005e2000c101524 */
[----:B------:R-:W-:Y:S02]  /*2cac0*/  ISETP.GT.AND P0, PT, R0, 0x8, P2 ;  /* 0x000000080000780c */ /* 0x000fe40001704270 */
[----:B------:R-:W-:-:S04]  /*2cad0*/  F2FP.F16.F32.PACK_AB R14, RZ, R14 ;  /* 0x0000000eff0e723e */ /* 0x000fc800000000ff */
[----:B-1----:R-:W-:Y:S01]  /*2cae0*/  PRMT R19, R14, 0x7610, R19 ;  /* 0x000076100e137816 */ /* 0x002fe20000000013 */
[----:B------:R-:W-:-:S06]  /*2caf0*/  FMUL R14, R232, R2 ;  /* 0x00000002e80e7220 */ /* 0x000fcc0000400000 */
[----:B------:R1:W-:Y:S01]  /*2cb00*/  @P0 STG.E.U16 desc[UR36][R6.64+0x2c0], R19 ;  /* 0x0002c01306000986 */ /* 0x0003e2000c101524 */
[----:B------:R-:W-:Y:S02]  /*2cb10*/  ISETP.GT.AND P0, PT, R0, 0x8, P1 ;  /* 0x000000080000780c */ /* 0x000fe40000f04270 */
[----:B------:R-:W-:Y:S02]  /*2cb20*/  F2FP.F16.F32.PACK_AB R14, RZ, R14 ;  /* 0x0000000eff0e723e */ /* 0x000fe400000000ff */
[----:B------:R-:W-:Y:S02]  /*2cb30*/  ISETP.GT.AND P2, PT, R3, 0x168, PT ;  /* 0x000001680300780c */ /* 0x000fe40003f44270 */
[----:B0-----:R-:W-:Y:S01]  /*2cb40*/  PRMT R15, R14, 0x7610, R15 ;  /* 0x000076100e0f7816 */ /* 0x001fe2000000000f */
[----:B------:R-:W-:-:S06]  /*2cb50*/  FMUL R14, R231, R2 ;  /* 0x00000002e70e7220 */ /* 0x000fcc0000400000 */
[----:B------:R0:W-:Y:S01]  /*2cb60*/  @P0 STG.E.U16 desc[UR36][R6.64+0x2c2], R15 ;  /* 0x0002c20f06000986 */ /* 0x0001e2000c101524 */
[----:B------:R-:W-:Y:S02]  /*2cb70*/  ISETP.GT.AND P0, PT, R0, RZ, P2 ;  /* 0x000000ff0000720c */ /* 0x000fe40001704270 */
[----:B------:R-:W-:Y:S02]  /*2cb80*/  F2FP.F16.F32.PACK_AB R14, RZ, R14 ;  /* 0x0000000eff0e723e */ /* 0x000fe400000000ff */
[----:B------:R-:W-:Y:S02]  /*2cb90*/  ISETP.GT.AND P1, PT, R3, 0x169, PT ;  /* 0x000001690300780c */ /* 0x000fe40003f24270 */
[----:B--2---:R-:W-:Y:S01]  /*2cba0*/  PRMT R20, R14, 0x7610, R20 ;  /* 0x000076100e147816 */ /* 0x004fe20000000014 */
[----:B------:R-:W-:-:S06]  /*2cbb0*/  FMUL R14, R230, R2 ;  /* 0x00000002e60e7220 */ /* 0x000fcc0000400000 */
[----:B------:R2:W-:Y:S01]  /*2cbc0*/  @P0 STG.E.U16 desc[UR36][R4.64+0x2d0], R20 ;  /* 0x0002d01404000986 */ /* 0x0005e2000c101524 */
[----:B------:R-:W-:Y:S02]  /*2cbd0*/  ISETP.GT.AND P0, PT, R0, RZ, P1 ;  /* 0x000000ff0000720c */ /* 0x000fe40000f04270 */
[----:B------:R-:W-:-:S04]  /*2cbe0*/  F2FP.F16.F32.PACK_AB R14, RZ, R14 ;  /* 0x0000000eff0e723e */ /* 0x000fc800000000ff */
[----:B-1----:R-:W-:Y:S01]  /*2cbf0*/  PRMT R19, R14, 0x7610, R19 ;  /* 0x000076100e137816 */ /* 0x002fe20000000013 */
[----:B------:R-:W-:-:S06]  /*2cc00*/  FMUL R14, R229, R2 ;  /* 0x00000002e50e7220 */ /* 0x000fcc0000400000 */
[----:B------:R1:W-:Y:S01]  /*2cc10*/  @P0 STG.E.U16 desc[UR36][R4.64+0x2d2], R19 ;  /* 0x0002d21304000986 */ /* 0x0003e2000c101524 */
[----:B------:R-:W-:Y:S02]  /*2cc20*/  ISETP.GT.AND P0, PT, R0, 0x8, P2 ;  /* 0x000000080000780c */ /* 0x000fe40001704270 */
[----:B------:R-:W-:-:S04]  /*2cc30*/  F2FP.F16.F32.PACK_AB R14, RZ, R14 ;  /* 0x0000000eff0e723e */ /* 0x000fc800000000ff */
[----:B0-----:R-:W-:Y:S01]  /*2cc40*/  PRMT R15, R14, 0x7610, R15 ;  /* 0x000076100e0f7816 */ /* 0x001fe2000000000f */
[----:B------:R-:W-:-:S06]  /*2cc50*/  FMUL R14, R228, R2 ;  /* 0x00000002e40e7220 */ /* 0x000fcc0000400000 */
[----:B------:R0:W-:Y:S01]  /*2cc60*/  @P0 STG.E.U16 desc[UR36][R6.64+0x2d0], R15 ;  /* 0x0002d00f06000986 */ /* 0x0001e2000c101524 */
[----:B------:R-:W-:Y:S02]  /*2cc70*/  ISETP.GT.AND P0, PT, R0, 0x8, P1 ;  /* 0x000000080000780c */ /* 0x000fe40000f04270 */
[----:B------:R-:W-:Y:S02]  /*2cc80*/  F2FP.F16.F32.PACK_AB R14, RZ, R14 ;  /* 0x0000000eff0e723e */ /* 0x000fe400000000ff */
[----:B------:R-:W-:Y:S02]  /*2cc90*/  ISETP.GT.AND P2, PT, R3, 0x170, PT ;  /* 0x000001700300780c */ /* 0x000fe40003f44270 */
[----:B--2---:R-:W-:Y:S01]  /*2cca0*/  PRMT R20, R14, 0x7610, R20 ;  /* 0x000076100e147816 */ /* 0x004fe20000000014 */
[----:B------:R-:W-:-:S06]  /*2ccb0*/  FMUL R14, R227, R2 ;  /* 0x00000002e30e7220 */ /* 0x000fcc0000400000 */
[----:B------:R2:W-:Y:S01]  /*2ccc0*/  @P0 STG.E.U16 desc[UR36][R6.64+0x2d2], R20 ;  /* 0x0002d21406000986 */ /* 0x0005e2000c101524 */
[----:B------:R-:W-:Y:S02]  /*2ccd0*/  ISETP.GT.AND P0, PT, R0, RZ, P2 ;  /* 0x000000ff0000720c */ /* 0x000fe40001704270 */
[----:B------:R-:W-:Y:S02]  /*2cce0*/  F2FP.F16.F32.PACK_AB R14, RZ, R14 ;  /* 0x0000000eff0e723e */ /* 0x000fe400000000ff */
[----:B------:R-:W-:Y:S02]  /*2ccf0*/  ISETP.GT.AND P1, PT, R3, 0x171, PT ;  /* 0x000001710300780c */ /* 0x000fe40003f24270 */
[----:B-1----:R-:W-:Y:S01]  /*2cd00*/  PRMT R19, R14, 0x7610, R19 ;  /* 0x000076100e137816 */ /* 0x002fe20000000013 */
[----:B------:R-:W-:-:S06]  /*2cd10*/  FMUL R14, R226, R2 ;  /* 0x00000002e20e7220 */ /* 0x000fcc0000400000 */
[----:B------:R1:W-:Y:S01]  /*2cd20*/  @P0 STG.E.U16 desc[UR36][R4.64+0x2e0], R19 ;  /* 0x0002e01304000986 */ /* 0x0003e2000c101524 */
[----:B------:R-:W-:Y:S02]  /*2cd30*/  ISETP.GT.AND P0, PT, R0, RZ, P1 ;  /* 0x000000ff0000720c */ /* 0x000fe40000f04270 */
[----:B------:R-:W-:-:S04]  /*2cd40*/  F2FP.F16.F32.PACK_AB R14, RZ, R14 ;  /* 0x0000000eff0e723e */ /* 0x000fc800000000ff */
[----:B0-----:R-:W-:Y:S01]  /*2cd50*/  PRMT R15, R14, 0x7610, R15 ;  /* 0x000076100e0f7816 */ /* 0x001fe2000000000f */
[----:B------:R-:W-:-:S06]  /*2cd60*/  FMUL R14, R225, R2 ;  /* 0x00000002e10e7220 */ /* 0x000fcc0000400000 */
[----:B------:R0:W-:Y:S01]  /*2cd70*/  @P0 STG.E.U16 desc[UR36][R4.64+0x2e2], R15 ;  /* 0x0002e20f04000986 */ /* 0x0001e2000c101524 */
[----:B------:R-:W-:Y:S02]  /*2cd80*/  ISETP.GT.AND P0, PT, R0, 0x8, P2 ;  /* 0x000000080000780c */ /* 0x000fe40001704270 */
[----:B------:R-:W-:-:S04]  /*2cd90*/  F2FP.F16.F32.PACK_AB R14, RZ, R14 ;  /* 0x0000000eff0e723e */ /* 0x000fc800000000ff */
[----:B--2---:R-:W-:Y:S01]  /*2cda0*/  PRMT R20, R14, 0x7610, R20 ;  /* 0x000076100e147816 */ /* 0x004fe20000000014 */
[----:B------:R-:W-:-:S06]  /*2cdb0*/  FMUL R14, R224, R2 ;  /* 0x00000002e00e7220 */ /* 0x000fcc0000400000 */
[----:B------:R2:W-:Y:S01]  /*2cdc0*/  @P0 STG.E.U16 desc[UR36][R6.64+0x2e0], R20 ;  /* 0x0002e01406000986 */ /* 0x0005e2000c101524 */
[----:B------:R-:W-:Y:S02]  /*2cdd0*/  ISETP.GT.AND P0, PT, R0, 0x8, P1 ;  /* 0x000000080000780c */ /* 0x000fe40000f04270 */
[----:B------:R-:W-:Y:S02]  /*2cde0*/  F2FP.F16.F32.PACK_AB R14, RZ, R14 ;  /* 0x0000000eff0e723e */ /* 0x000fe400000000ff */
[----:B------:R-:W-:Y:S02]  /*2cdf0*/  ISETP.GT.AND P2, PT, R3, 0x178, PT ;  /* 0x000001780300780c */ /* 0x000fe40003f44270 */
[----:B-1----:R-:W-:Y:S01]  /*2ce00*/  PRMT R19, R14, 0x7610, R19 ;  /* 0x000076100e137816 */ /* 0x002fe20000000013 */
[----:B------:R-:W-:-:S06]  /*2ce10*/  FMUL R14, R223, R2 ;  /* 0x00000002df0e7220 */ /* 0x000fcc0000400000 */
        /* <DEDUP_REMOVED lines=330> */
[----:B------:R-:W-:-:S04]  /*2e2c0*/  ISETP.GT.AND P0, PT, R3, 0x1f0, PT ;  /* 0x000001f00300780c */ /* 0x000fc80003f04270 */
        /* <DEDUP_REMOVED lines=26> */
[----:B------:R-:W-:Y:S01]  /*2e470*/  @P1 STG.E.U16 desc[UR36][R4.64+0x3f0], R20 ;  /* 0x0003f01404001986 */ /* 0x000fe2000c101524 */
[----:B------:R-:W-:-:S04]  /*2e480*/  ISETP.GT.AND P1, PT, R3, 0x1f9, PT ;  /* 0x000001f90300780c */ /* 0x000fc80003f24270 */
[----:B------:R-:W-:Y:S02]  /*2e490*/  ISETP.GT.AND P6, PT, R0, RZ, P1 ;  /* 0x000000ff0000720c */ /* 0x000fe40000fc4270 */
[----:B------:R-:W-:-:S04]  /*2e4a0*/  F2FP.F16.F32.PACK_AB R14, RZ, R14 ;  /* 0x0000000eff0e723e */ /* 0x000fc800000000ff */
[----:B-1----:R-:W-:Y:S01]  /*2e4b0*/  PRMT R19, R14, 0x7610, R19 ;  /* 0x000076100e137816 */ /* 0x002fe20000000013 */
[----:B------:R-:W-:-:S06]  /*2e4c0*/  FMUL R14, R156, R2 ;  /* 0x000000029c0e7220 */ /* 0x000fcc0000400000 */
[----:B------:R1:W-:Y:S01]  /*2e4d0*/  @P6 STG.E.U16 desc[UR36][R4.64+0x3f2], R19 ;  /* 0x0003f21304006986 */ /* 0x0003e2000c101524 */
[----:B------:R-:W-:Y:S02]  /*2e4e0*/  ISETP.GT.AND P6, PT, R0, 0x8, P2 ;  /* 0x000000080000780c */ /* 0x000fe400017c4270 */
[----:B------:R-:W-:-:S04]  /*2e4f0*/  F2FP.F16.F32.PACK_AB R14, RZ, R14 ;  /* 0x0000000eff0e723e */ /* 0x000fc800000000ff */
[----:B0-----:R-:W-:-:S07]  /*2e500*/  PRMT R15, R14, 0x7610, R15 ;  /* 0x000076100e0f7816 */ /* 0x001fce000000000f */
[----:B-1----:R-:W-:Y:S02]  /*2e510*/  @P6 IMAD.MOV.U32 R4, RZ, RZ, R6 ;  /* 0x000000ffff046224 */ /* 0x002fe400078e0006 */
[----:B------:R-:W-:Y:S02]  /*2e520*/  @P6 IMAD.MOV.U32 R5, RZ, RZ, R7 ;  /* 0x000000ffff056224 */ /* 0x000fe400078e0007 */
[----:B------:R-:W-:-:S03]  /*2e530*/  FMUL R14, R155, R2 ;  /* 0x000000029b0e7220 */ /* 0x000fc60000400000 */
[----:B------:R0:W-:Y:S01]  /*2e540*/  @P6 STG.E.U16 desc[UR36][R4.64+0x3f0], R15 ;  /* 0x0003f00f04006986 */ /* 0x0001e2000c101524 */
[----:B------:R-:W-:Y:S02]  /*2e550*/  ISETP.GT.AND P6, PT, R0, 0x8, P1 ;  /* 0x000000080000780c */ /* 0x000fe40000fc4270 */
[----:B------:R-:W-:Y:S01]  /*2e560*/  F2FP.F16.F32.PACK_AB R14, RZ, R14 ;  /* 0x0000000eff0e723e */ /* 0x000fe200000000ff */
[----:B------:R-:W-:-:S10]  /*2e570*/  FMUL R24, R24, R2 ;  /* 0x0000000218187220 */ /* 0x000fd40000400000 */
[----:B------:R0:W-:Y:S01]  /*2e580*/  @P6 STG.E.U16 desc[UR36][R6.64+0x3f2], R14 ;  /* 0x0003f20e06006986 */ /* 0x0001e2000c101524 */
[----:B------:R-:W-:-:S04]  /*2e590*/  ISETP.GT.AND P6, PT, R3, 0x100, PT ;  /* 0x000001000300780c */ /* 0x000fc80003fc4270 */
        /* <DEDUP_REMOVED lines=579> */
[C---:B------:R-:W-:Y:S02]  /*309d0*/  ISETP.GT.AND P6, PT, R0.reuse, 0x80, P5 ;  /* 0x000000800000780c */ /* 0x040fe40002fc4270 */
[----:B------:R-:W-:Y:S02]  /*309e0*/  F2FP.F16.F32.PACK_AB R140, RZ, R140 ;  /* 0x0000008cff8c723e */ /* 0x000fe400000000ff */
[----:B------:R-:W-:Y:S01]  /*309f0*/  ISETP.GT.AND P5, PT, R0, 0x88, P5 ;  /* 0x000000880000780c */ /* 0x000fe20002fa4270 */
[-C--:B------:R-:W-:Y:S01]  /*30a00*/  FMUL R141, R141, R2.reuse ;  /* 0x000000028d8d7220 */ /* 0x080fe20000400000 */
[-C--:B------:R-:W-:Y:S01]  /*30a10*/  FMUL R142, R142, R2.reuse ;  /* 0x000000028e8e7220 */ /* 0x080fe20000400000 */
[----:B------:R-:W-:-:S06]  /*30a20*/  FMUL R143, R143, R2 ;  /* 0x000000028f8f7220 */ /* 0x000fcc0000400000 */
[----:B------:R0:W-:Y:S01]  /*30a30*/  @P6 STG.E.U16 desc[UR36][R8.64+0x3d0], R140 ;  /* 0x0003d08c08006986 */ /* 0x0001e2000c101524 */
[C---:B------:R-:W-:Y:S02]  /*30a40*/  ISETP.GT.AND P6, PT, R0.reuse, 0x80, P4 ;  /* 0x000000800000780c */ /* 0x040fe400027c4270 */
[----:B------:R-:W-:Y:S02]  /*30a50*/  ISETP.GT.AND P4, PT, R0, 0x88, P4 ;  /* 0x000000880000780c */ /* 0x000fe40002784270 */
[----:B------:R-:W-:Y:S02]  /*30a60*/  F2FP.F16.F32.PACK_AB R141, RZ, R141 ;  /* 0x0000008dff8d723e */ /* 0x000fe400000000ff */
[----:B------:R-:W-:Y:S02]  /*30a70*/  F2FP.F16.F32.PACK_AB R142, RZ, R142 ;  /* 0x0000008eff8e723e */ /* 0x000fe400000000ff */
[----:B------:R-:W-:-:S05]  /*30a80*/  F2FP.F16.F32.PACK_AB R143, RZ, R143 ;  /* 0x0000008fff8f723e */ /* 0x000fca00000000ff */
[----:B------:R0:W-:Y:S04]  /*30a90*/  @P6 STG.E.U16 desc[UR36][R8.64+0x3d2], R141 ;  /* 0x0003d28d08006986 */ /* 0x0001e8000c101524 */
[----:B------:R0:W-:Y:S01]  /*30aa0*/  @P5 STG.E.U16 desc[UR36][R10.64+0x3d0], R142 ;  /* 0x0003d08e0a005986 */ /* 0x0001e2000c101524 */
[----:B------:R-:W-:-:S03]  /*30ab0*/  ISETP.GT.AND P5, PT, R0, 0x80, P0 ;  /* 0x000000800000780c */ /* 0x000fc600007a4270 */
[----:B------:R0:W-:Y:S01]  /*30ac0*/  @P4 STG.E.U16 desc[UR36][R10.64+0x3d2], R143 ;  /* 0x0003d28f0a004986 */ /* 0x0001e2000c101524 */
[----:B------:R-:W-:Y:S01]  /*30ad0*/  ISETP.GT.AND P4, PT, R0, 0x80, P3 ;  /* 0x000000800000780c */ /* 0x000fe20001f84270 */
[-C--:B------:R-:W-:Y:S01]  /*30ae0*/  FMUL R144, R144, R2.reuse ;  /* 0x0000000290907220 */ /* 0x080fe20000400000 */
[----:B------:R-:W-:-:S04]  /*30af0*/  FMUL R145, R145, R2 ;  /* 0x0000000291917220 */ /* 0x000fc80000400000 */
[----:B------:R-:W-:Y:S02]  /*30b00*/  F2FP.F16.F32.PACK_AB R144, RZ, R144 ;  /* 0x00000090ff90723e */ /* 0x000fe400000000ff */
[----:B------:R-:W-:Y:S02]  /*30b10*/  F2FP.F16.F32.PACK_AB R145, RZ, R145 ;  /* 0x00000091ff91723e */ /* 0x000fe400000000ff */
[C---:B------:R-:W-:Y:S01]  /*30b20*/  ISETP.GT.AND P0, PT, R0.reuse, 0x88, P0 ;  /* 0x000000880000780c */ /* 0x040fe20000704270 */
[----:B------:R0:W-:Y:S01]  /*30b30*/  @P5 STG.E.U16 desc[UR36][R8.64+0x3e0], R144 ;  /* 0x0003e09008005986 */ /* 0x0001e2000c101524 */
[C---:B------:R-:W-:Y:S02]  /*30b40*/  ISETP.GT.AND P3, PT, R0.reuse, 0x88, P3 ;  /* 0x000000880000780c */ /* 0x040fe40001f64270 */
[C---:B------:R-:W-:Y:S01]  /*30b50*/  ISETP.GT.AND P5, PT, R0.reuse, 0x80, P2 ;  /* 0x000000800000780c */ /* 0x040fe200017a4270 */
[----:B------:R0:W-:Y:S01]  /*30b60*/  @P4 STG.E.U16 desc[UR36][R8.64+0x3e2], R145 ;  /* 0x0003e29108004986 */ /* 0x0001e2000c101524 */
[----:B------:R-:W-:Y:S01]  /*30b70*/  ISETP.GT.AND P4, PT, R0, 0x80, P1 ;  /* 0x000000800000780c */ /* 0x000fe20000f84270 */
[-C--:B------:R-:W-:Y:S01]  /*30b80*/  FMUL R146, R146, R2.reuse ;  /* 0x0000000292927220 */ /* 0x080fe20000400000 */
[C---:B------:R-:W-:Y:S01]  /*30b90*/  ISETP.GT.AND P2, PT, R0.reuse, 0x88, P2 ;  /* 0x000000880000780c */ /* 0x040fe20001744270 */
[-C--:B------:R-:W-:Y:S01]  /*30ba0*/  FMUL R147, R147, R2.reuse ;  /* 0x0000000293937220 */ /* 0x080fe20000400000 */
[----:B------:R-:W-:Y:S01]  /*30bb0*/  ISETP.GT.AND P1, PT, R0, 0x88, P1 ;  /* 0x000000880000780c */ /* 0x000fe20000f24270 */
[-C--:B------:R-:W-:Y:S01]  /*30bc0*/  FMUL R148, R148, R2.reuse ;  /* 0x0000000294947220 */ /* 0x080fe20000400000 */
[-C--:B------:R-:W-:Y:S01]  /*30bd0*/  FMUL R149, R149, R2.reuse ;  /* 0x0000000295957220 */ /* 0x080fe20000400000 */
[-C--:B------:R-:W-:Y:S01]  /*30be0*/  FMUL R150, R150, R2.reuse ;  /* 0x0000000296967220 */ /* 0x080fe20000400000 */
[----:B------:R-:W-:Y:S01]  /*30bf0*/  FMUL R151, R151, R2 ;  /* 0x0000000297977220 */ /* 0x000fe20000400000 */
[----:B------:R-:W-:-:S02]  /*30c00*/  F2FP.F16.F32.PACK_AB R146, RZ, R146 ;  /* 0x00000092ff92723e */ /* 0x000fc400000000ff */
[----:B------:R-:W-:Y:S02]  /*30c10*/  F2FP.F16.F32.PACK_AB R147, RZ, R147 ;  /* 0x00000093ff93723e */ /* 0x000fe400000000ff */
[----:B------:R-:W-:Y:S02]  /*30c20*/  F2FP.F16.F32.PACK_AB R148, RZ, R148 ;  /* 0x00000094ff94723e */ /* 0x000fe400000000ff */
[----:B------:R-:W-:Y:S02]  /*30c30*/  F2FP.F16.F32.PACK_AB R149, RZ, R149 ;  /* 0x00000095ff95723e */ /* 0x000fe400000000ff */
[----:B------:R-:W-:Y:S02]  /*30c40*/  F2FP.F16.F32.PACK_AB R150, RZ, R150 ;  /* 0x00000096ff96723e */ /* 0x000fe400000000ff */
[----:B------:R-:W-:Y:S01]  /*30c50*/  F2FP.F16.F32.PACK_AB R151, RZ, R151 ;  /* 0x00000097ff97723e */ /* 0x000fe200000000ff */
[----:B------:R0:W-:Y:S04]  /*30c60*/  @P0 STG.E.U16 desc[UR36][R10.64+0x3e0], R146 ;  /* 0x0003e0920a000986 */ /* 0x0001e8000c101524 */
[----:B------:R0:W-:Y:S04]  /*30c70*/  @P3 STG.E.U16 desc[UR36][R10.64+0x3e2], R147 ;  /* 0x0003e2930a003986 */ /* 0x0001e8000c101524 */
[----:B------:R0:W-:Y:S04]  /*30c80*/  @P5 STG.E.U16 desc[UR36][R8.64+0x3f0], R148 ;  /* 0x0003f09408005986 */ /* 0x0001e8000c101524 */
[----:B------:R0:W-:Y:S04]  /*30c90*/  @P4 STG.E.U16 desc[UR36][R8.64+0x3f2], R149 ;  /* 0x0003f29508004986 */ /* 0x0001e8000c101524 */
[----:B------:R0:W-:Y:S04]  /*30ca0*/  @P2 STG.E.U16 desc[UR36][R10.64+0x3f0], R150 ;  /* 0x0003f0960a002986 */ /* 0x0001e8000c101524 */
[----:B------:R0:W-:Y:S02]  /*30cb0*/  @P1 STG.E.U16 desc[UR36][R10.64+0x3f2], R151 ;  /* 0x0003f2970a001986 */ /* 0x0001e4000c101524 */
.L_x_1048:
[----:B------:R-:W-:Y:S05]  /*30cc0*/  BSYNC B0 ;  /* 0x0000000000007941 */ /* 0x000fea0003800000 */
.L_x_28:
[----:B0-----:R-:W2:Y:S04]  /*30cd0*/  LDL.LU R5, [R1+0x604] ;  /* 0x0006040001057983 */ /* 0x001ea80000300800 */
[----:B------:R-:W2:Y:S01]  /*30ce0*/  LDL.LU R4, [R1+0x608] ;  /* 0x0006080001047983 */ /* 0x000ea20000300800 */
[----:B------:R-:W-:Y:S01]  /*30cf0*/  ULDC UR4, c[0x0][0xc] ;  /* 0x0000030000047ab9 */ /* 0x000fe20000000800 */
[----:B------:R-:W-:Y:S01]  /*30d00*/  ULDC UR5, c[0x0][0x10] ;  /* 0x0000040000057ab9 */ /* 0x000fe20000000800 */
[----:B------:R-:W2:Y:S01]  /*30d10*/  LDC R3, c[0x0][0x14] ;  /* 0x00000500ff037b82 */ /* 0x000ea20000000800 */
[----:B------:R-:W-:Y:S01]  /*30d20*/  UIMAD.WIDE.U32 UR4, UR4, UR5, URZ ;  /* 0x00000005040472a5 */ /* 0x000fe2000f8e003f */
[----:B------:R-:W-:Y:S01]  /*30d30*/  PRMT R0, RZ, 0x7610, R0 ;  /* 0x00007610ff007816 */ /* 0x000fe20000000000 */
[----:B------:R-:W-:-:S02]  /*30d40*/  IMAD.MOV.U32 R23, RZ, RZ, -0x1 ;  /* 0xffffffffff177424 */ /* 0x000fc400078e00ff */
[----:B-----5:R-:W-:Y:S02]  /*30d50*/  IMAD.MOV.U32 R19, RZ, RZ, -0x1 ;  /* 0xffffffffff137424 */ /* 0x020fe400078e00ff */
[----:B--2---:R-:W-:-:S04]  /*30d60*/  IMAD.WIDE.U32 R4, R3, UR4, R4 ;  /* 0x0000000403047c25 */ /* 0x004fc8000f8e0004 */
[----:B------:R-:W-:Y:S01]  /*30d70*/  IMAD R3, R3, UR5, RZ ;  /* 0x0000000503037c24 */ /* 0x000fe2000f8e02ff */
[----:B------:R-:W-:Y:S01]  /*30d80*/  ULDC.64 UR4, c[0x0][0x650] ;  /* 0x0001940000047ab9 */ /* 0x000fe20000000a00 */
[----:B------:R-:W-:Y:S01]  /*30d90*/  IMAD.MOV.U32 R25, RZ, RZ, R4 ;  /* 0x000000ffff197224 */ /* 0x000fe200078e0004 */
[----:B------:R-:W-:Y:S01]  /*30da0*/  ISETP.GE.U32.AND P0, PT, R4, UR4, PT ;  /* 0x0000000404007c0c */ /* 0x000fe2000bf06070 */
[----:B------:R-:W-:-:S05]  /*30db0*/  IMAD.IADD R28, R5, 0x1, R3 ;  /* 0x00000001051c7824 */ /* 0x000fca00078e0203 */
[----:B------:R0:W-:Y:S01]  /*30dc0*/  STL [R1+0x604], R28 ;  /* 0x0006041c01007387 */ /* 0x0001e20000100800 */
[----:B------:R-:W-:-:S03]  /*30dd0*/  ISETP.GE.U32.AND.EX P0, PT, R28, UR5, PT, P0 ;  /* 0x000000051c007c0c */ /* 0x000fc6000bf06100 */
[----:B------:R0:W-:Y:S10]  /*30de0*/  STL [R1+0x608], R25 ;  /* 0x0006081901007387 */ /* 0x0001f40000100800 */
[----:B0-----:R-:W-:Y:S05]  /*30df0*/  @P0 BRA `(.L_x_1049) ;  /* 0x0000000400700947 */ /* 0x001fea0003800000 */
[----:B------:R-:W0:Y:S01]  /*30e00*/  S2R R20, SR_CTAID.X ;  /* 0x0000000000147919 */ /* 0x000e220000002500 */
[----:B---3--:R-:W2:Y:S01]  /*30e10*/  LDC.64 R10, c[0x0][0x628] ;  /* 0x00018a00ff0a7b82 */ /* 0x008ea20000000a00 */
[----:B------:R-:W-:Y:S01]  /*30e20*/  ULDC UR4, c[0x0][0x150] ;  /* 0x0000540000047ab9 */ /* 0x000fe20000000800 */
[----:B------:R-:W-:Y:S01]  /*30e30*/  IMAD.MOV.U32 R8, RZ, RZ, R25 ;  /* 0x000000ffff087224 */ /* 0x000fe200078e0019 */
[----:B------:R-:W3:Y:S01]  /*30e40*/  S2R R22, SR_CTAID.Y ;  /* 0x0000000000167919 */ /* 0x000ee20000002600 */
[----:B------:R-:W-:-:S04]  /*30e50*/  IMAD.MOV.U32 R9, RZ, RZ, R28 ;  /* 0x000000ffff097224 */ /* 0x000fc800078e001c */
[----:B------:R-:W3:Y:S08]  /*30e60*/  LDC R23, c[0x0][0x144] ;  /* 0x00005100ff177b82 */ /* 0x000ef00000000800 */
[----:B-1--4-:R-:W1:Y:S08]  /*30e70*/  LDC R12, c[0x0][0x630] ;  /* 0x00018c00ff0c7b82 */ /* 0x012e700000000800 */
[----:B------:R-:W4:Y:S01]  /*30e80*/  LDC.64 R14, c[0x0][0x620] ;  /* 0x00018800ff0e7b82 */ /* 0x000f220000000a00 */
[----:B--2---:R-:W-:-:S04]  /*30e90*/  ISETP.NE.U32.AND P0, PT, R10, RZ, PT ;  /* 0x000000ff0a00720c */ /* 0x004fc80003f05070 */
[----:B------:R-:W-:Y:S02]  /*30ea0*/  ISETP.NE.AND.EX P0, PT, R11, RZ, PT, P0 ;  /* 0x000000ff0b00720c */ /* 0x000fe40003f05300 */
[----:B0-----:R-:W-:-:S05]  /*30eb0*/  I2FP.F32.U32 R0, R20 ;  /* 0x0000001400007245 */ /* 0x001fca0000201000 */
[----:B------:R-:W-:-:S04]  /*30ec0*/  FMUL R0, R0, UR4 ;  /* 0x0000000400007c20 */ /* 0x000fc80008400000 */
[----:B------:R0:W2:Y:S02]  /*30ed0*/  F2I.U32.TRUNC.NTZ R21, R0 ;  /* 0x0000000000157305 */ /* 0x0000a4000020f000 */
[----:B-1-3--:R-:W-:Y:S05]  /*30ee0*/  @!P0 BRA `(.L_x_1050) ;  /* 0x0000000000288947 */ /* 0x00afea0003800000 */
[----:B0-----:R-:W0:Y:S02]  /*30ef0*/  LDC R0, c[0x0][0x634] ;  /* 0x00018d00ff007b82 */ /* 0x001e240000000800 */
        /* <DEDUP_REMOVED lines=9> */
.L_x_1050:
[-CC-:B------:R-:W-:Y:S01]  /*30f90*/  SHF.R.U64 R19, R8, R12.reuse, R9.reuse ;  /* 0x0000000c08137219 */ /* 0x180fe20000001209 */
[----:B------:R-:W1:Y:S01]  /*30fa0*/  LDC.64 R26, c[0x0][0x640] ;  /* 0x00019000ff1a7b82 */ /* 0x000e620000000a00 */
[----:B0-----:R-:W-:Y:S01]  /*30fb0*/  SHF.R.U32.HI R0, RZ, R12, R9 ;  /* 0x0000000cff007219 */ /* 0x001fe20000011609 */
[----:B------:R-:W-:Y:S01]  /*30fc0*/  IMAD.MOV.U32 R4, RZ, RZ, R25 ;  /* 0x000000ffff047224 */ /* 0x000fe200078e0019 */
[----:B------:R-:W-:Y:S01]  /*30fd0*/  IADD3 R3, P0, RZ, -R19, RZ ;  /* 0x80000013ff037210 */ /* 0x000fe20007f1e0ff */
[----:B--2---:R-:W-:Y:S01]  /*30fe0*/  IMAD.MOV R21, RZ, RZ, -R21 ;  /* 0x000000ffff157224 */ /* 0x004fe200078e0a15 */
[----:B------:R-:W-:Y:S01]  /*30ff0*/  ULDC UR4, c[0x0][0x154] ;  /* 0x0000550000047ab9 */ /* 0x000fe20000000800 */
[----:B------:R-:W-:Y:S02]  /*31000*/  IMAD.MOV.U32 R7, RZ, RZ, 0x1 ;  /* 0x00000001ff077424 */ /* 0x000fe400078e00ff */
[----:B------:R-:W0:Y:S01]  /*31010*/  LDC R6, c[0x0][0x618] ;  /* 0x00018600ff067b82 */ /* 0x000e220000000800 */
[----:B------:R-:W-:-:S02]  /*31020*/  IMAD.X R5, RZ, RZ, ~R0, P0 ;  /* 0x000000ffff057224 */ /* 0x000fc400000e0e00 */
[----:B------:R-:W-:Y:S02]  /*31030*/  IMAD R21, R23, R21, R20 ;  /* 0x0000001517157224 */ /* 0x000fe400078e0214 */
[-C--:B----4-:R-:W-:Y:S02]  /*31040*/  IMAD R0, R5, R14.reuse, RZ ;  /* 0x0000000e05007224 */ /* 0x090fe400078e02ff */
[----:B------:R-:W-:Y:S01]  /*31050*/  IMAD.MOV.U32 R5, RZ, RZ, R28 ;  /* 0x000000ffff057224 */ /* 0x000fe200078e001c */
[----:B------:R-:W2:Y:S01]  /*31060*/  LDC R8, c[0x0][0x608] ;  /* 0x00018200ff087b82 */ /* 0x000ea20000000800 */
[----:B------:R-:W-:-:S04]  /*31070*/  IMAD.WIDE.U32 R4, R3, R14, R4 ;  /* 0x0000000e03047225 */ /* 0x000fc800078e0004 */
[----:B------:R-:W-:-:S03]  /*31080*/  IMAD R3, R3, R15, R0 ;  /* 0x0000000f03037224 */ /* 0x000fc600078e0200 */
[----:B------:R-:W3:Y:S01]  /*31090*/  LDC R24, c[0x0][0x658] ;  /* 0x00019600ff187b82 */ /* 0x000ee20000000800 */
[----:B------:R-:W-:Y:S01]  /*310a0*/  I2FP.F32.U32 R0, R22 ;  /* 0x0000001600007245 */ /* 0x000fe20000201000 */
[----:B------:R-:W-:Y:S01]  /*310b0*/  IMAD.IADD R3, R5, 0x1, R3 ;  /* 0x0000000105037824 */ /* 0x000fe200078e0203 */
[----:B-1----:R-:W-:Y:S01]  /*310c0*/  ISETP.NE.U32.AND P0, PT, R26, RZ, PT ;  /* 0x000000ff1a00720c */ /* 0x002fe20003f05070 */
[----:B------:R-:W-:Y:S02]  /*310d0*/  IMAD.MOV.U32 R5, RZ, RZ, -0x1 ;  /* 0xffffffffff057424 */ /* 0x000fe400078e00ff */
[----:B------:R-:W-:Y:S02]  /*310e0*/  FMUL R0, R0, UR4 ;  /* 0x0000000400007c20 */ /* 0x000fe40008400000 */
[----:B------:R-:W1:Y:S01]  /*310f0*/  LDC R15, c[0x0][0x148] ;  /* 0x00005200ff0f7b82 */ /* 0x000e620000000800 */
[----:B0-----:R-:W-:Y:S01]  /*31100*/  SHF.R.U64 R12, R4, R6, R3 ;  /* 0x00000006040c7219 */ /* 0x001fe20000001203 */
[----:B------:R0:W4:Y:S01]  /*31110*/  F2I.U32.TRUNC.NTZ R13, R0 ;  /* 0x00000000000d7305 */ /* 0x000122000020f000 */
[----:B------:R-:W-:-:S02]  /*31120*/  ISETP.NE.AND.EX P0, PT, R27, RZ, PT, P0 ;  /* 0x000000ff1b00720c */ /* 0x000fc40003f05300 */
[----:B------:R-:W-:-:S03]  /*31130*/  SHF.R.U32.HI R3, RZ, R6, R3 ;  /* 0x00000006ff037219 */ /* 0x000fc60000011603 */
[----:B------:R-:W0:Y:S01]  /*31140*/  LDC R20, c[0x0][0x600] ;  /* 0x00018000ff147b82 */ /* 0x000e220000000800 */
[-CC-:B--2---:R-:W-:Y:S02]  /*31150*/  SHF.R.U64 R10, R12, R8.reuse, R3.reuse ;  /* 0x000000080c0a7219 */ /* 0x184fe40000001203 */
[----:B------:R-:W-:-:S05]  /*31160*/  SHF.R.U32.HI R3, RZ, R8, R3 ;  /* 0x00000008ff037219 */ /* 0x000fca0000011603 */
[----:B------:R-:W2:Y:S01]  /*31170*/  LDC R25, c[0x0][0x648] ;  /* 0x00019200ff197b82 */ /* 0x000ea20000000800 */
[-C--:B---3--:R-:W-:Y:S02]  /*31180*/  SHF.L.U32 R4, R5, R24.reuse, RZ ;  /* 0x0000001805047219 */ /* 0x088fe400000006ff */
[--C-:B------:R-:W-:Y:S02]  /*31190*/  SHF.R.U64 R14, R10, R24, R3.reuse ;  /* 0x000000180a0e7219 */ /* 0x100fe40000001203 */
[----:B------:R-:W-:Y:S02]  /*311a0*/  LOP3.LUT R23, RZ, R4, RZ, 0x33, !PT ;  /* 0x00000004ff177212 */ /* 0x000fe400078e33ff */
[-C--:B------:R-:W-:Y:S01]  /*311b0*/  SHF.R.U32.HI R5, RZ, R24.reuse, R3 ;  /* 0x00000018ff057219 */ /* 0x080fe20000011603 */
[----:B------:R-:W3:Y:S01]  /*311c0*/  LDC R28, c[0x0][0x638] ;  /* 0x00018e00ff1c7b82 */ /* 0x000ee20000000800 */
[----:B------:R-:W-:Y:S01]  /*311d0*/  SHF.L.U32 R170, R7, R24, RZ ;  /* 0x0000001807aa7219 */ /* 0x000fe200000006ff */
[----:B------:R-:W-:-:S06]  /*311e0*/  IMAD.MOV.U32 R4, RZ, RZ, R14 ;  /* 0x000000ffff047224 */ /* 0x000fcc00078e000e */
[----:B------:R-:W0:Y:S01]  /*311f0*/  LDC R29, c[0x0][0x610] ;  /* 0x00018400ff1d7b82 */ /* 0x000e220000000800 */
[----:B----4-:R-:W-:Y:S05]  /*31200*/  @!P0 BRA `(.L_x_1051) ;  /* 0x0000000000288947 */ /* 0x010fea0003800000 */
[----:B------:R-:W4:Y:S02]  /*31210*/  LDC R3, c[0x0][0x64c] ;  /* 0x00019300ff037b82 */ /* 0x000f240000000800 */
[----:B----4-:R-:W-:-:S05]  /*31220*/  IADD3 R3, P0, R14, R3, RZ ;  /* 0x000000030e037210 */ /* 0x010fca0007f1e0ff */
        /* <DEDUP_REMOVED lines=8> */
.L_x_1051:
[----:B------:R-:W4:Y:S01]  /*312b0*/  LDC R3, c[0x0][0x65c] ;  /* 0x00019700ff037b82 */ /* 0x000f220000000800 */
[----:B0-2---:R-:W-:Y:S01]  /*312c0*/  SHF.R.U64 R0, R4, R25, R5 ;  /* 0x0000001904007219 */ /* 0x005fe20000001205 */
[----:B------:R-:W-:Y:S01]  /*312d0*/  VIADD R7, R20, 0xffffffff ;  /* 0xffffffff14077836 */ /* 0x000fe20000000000 */
[----:B------:R-:W-:Y:S01]  /*312e0*/  LOP3.LUT R5, R10, R23, RZ, 0xc0, !PT ;  /* 0x000000170a057212 */ /* 0x000fe200078ec0ff */
[----:B------:R-:W-:Y:S02]  /*312f0*/  IMAD.MOV R13, RZ, RZ, -R13 ;  /* 0x000000ffff0d7224 */ /* 0x000fe400078e0a0d */
[----:B------:R-:W-:Y:S02]  /*31300*/  IMAD.MOV.U32 R4, RZ, RZ, 0x1 ;  /* 0x00000001ff047424 */ /* 0x000fe400078e00ff */
[----:B------:R-:W-:Y:S01]  /*31310*/  IMAD R170, R170, R0, R5 ;  /* 0x00000000aaaa7224 */ /* 0x000fe200078e0205 */
[----:B------:R-:W-:Y:S02]  /*31320*/  LOP3.LUT R5, R12, R7, RZ, 0xc0, !PT ;  /* 0x000000070c057212 */ /* 0x000fe400078ec0ff */
[----:B----4-:R-:W-:Y:S01]  /*31330*/  ISETP.NE.AND P0, PT, R3, 0x1, PT ;  /* 0x000000010300780c */ /* 0x010fe20003f05270 */
[----:B------:R-:W-:-:S04]  /*31340*/  IMAD.MOV R3, RZ, RZ, -R0 ;  /* 0x000000ffff037224 */ /* 0x000fc800078e0a00 */
[----:B---3--:R-:W-:-:S04]  /*31350*/  IMAD R0, R3, R28, R14 ;  /* 0x0000001c03007224 */ /* 0x008fc800078e020e */
[----:B------:R-:W-:Y:S01]  /*31360*/  IMAD R3, R0, R20, R5 ;  /* 0x0000001400037224 */ /* 0x000fe200078e0205 */
[----:B------:R-:W-:-:S03]  /*31370*/  PRMT R0, R4, 0x7610, R0 ;  /* 0x0000761004007816 */ /* 0x000fc60000000000 */
[----:B-1----:R-:W-:-:S04]  /*31380*/  @P0 IMAD R21, R15, R13, R22 ;  /* 0x0000000d0f150224 */ /* 0x002fc800078e0216 */
[----:B------:R-:W-:-:S05]  /*31390*/  IMAD R170, R170, R29, R21 ;  /* 0x0000001daaaa7224 */ /* 0x000fca00078e0215 */
[----:B------:R-:W-:Y:S02]  /*313a0*/  SEL R23, R3, R170, !P0 ;  /* 0x000000aa03177207 */ /* 0x000fe40004000000 */
[----:B------:R-:W-:-:S07]  /*313b0*/  SEL R170, R170, R3, !P0 ;  /* 0x00000003aaaa7207 */ /* 0x000fce0004000000 */
.L_x_1049:
[----:B------:R-:W-:Y:S01]  /*313c0*/  LOP3.LUT P0, RZ, R0, 0xff, RZ, 0xc0, !PT ;  /* 0x000000ff00ff7812 */ /* 0x000fe2000780c0ff */
[----:B------:R-:W-:-:S12]  /*313d0*/  IMAD.MOV.U32 R22, RZ, RZ, R170 ;  /* 0x000000ffff167224 */ /* 0x000fd800078e00aa */
[----:B------:R-:W-:Y:S05]  /*313e0*/  @P0 BRA `(.L_x_1052) ;  /* 0xfffffcf800fc0947 */ /* 0x000fea000383ffff */
[----:B------:R-:W-:Y:S05]  /*313f0*/  EXIT ;  /* 0x000000000000794d */ /* 0x000fea0003800000 */
.L_x_3:
[----:B------:R-:W2:Y:S01]  /*31400*/  LDL R19, [R1+0x608] ;  /* 0x0006080001137983 */ /* 0x000ea20000100800 */
[----:B0-----:R-:W-:-:S03]  /*31410*/  ULDC.64 UR4, c[0x0][0x650] ;  /* 0x0001940000047ab9 */ /* 0x001fc60000000a00 */
[----:B------:R-:W3:Y:S01]  /*31420*/  LDL R20, [R1+0x604] ;  /* 0x0006040001147983 */ /* 0x000ee20000100800 */
[----:B------:R-:W-:Y:S01]  /*31430*/  PRMT R7, RZ, 0x7610, R7 ;  /* 0x00007610ff077816 */ /* 0x000fe20000000007 */
[----:B------:R-:W-:Y:S02]  /*31440*/  IMAD.MOV.U32 R2, RZ, RZ, -0x1 ;  /* 0xffffffffff027424 */ /* 0x000fe400078e00ff */
[----:B------:R-:W-:Y:S02]  /*31450*/  IMAD.MOV.U32 R3, RZ, RZ, -0x1 ;  /* 0xffffffffff037424 */ /* 0x000fe400078e00ff */
[----:B------:R-:W-:Y:S01]  /*31460*/  IMAD.MOV.U32 R11, RZ, RZ, -0x1 ;  /* 0xffffffffff0b7424 */ /* 0x000fe200078e00ff */
[----:B--2---:R-:W-:-:S04]  /*31470*/  ISETP.GE.U32.AND P0, PT, R19, UR4, PT ;  /* 0x0000000413007c0c */ /* 0x004fc8000bf06070 */
[----:B---3--:R-:W-:-:S13]  /*31480*/  ISETP.GE.U32.AND.EX P0, PT, R20, UR5, PT, P0 ;  /* 0x0000000514007c0c */ /* 0x008fda000bf06100 */
        /* <DEDUP_REMOVED lines=19> */
.L_x_1054:
[--C-:B------:R-:W-:Y:S01]  /*315c0*/  SHF.R.U64 R12, R10, R14, R11.reuse ;  /* 0x0000000e0a0c7219 */ /* 0x100fe2000000120b */
[----:B------:R-:W-:Y:S01]  /*315d0*/  IMAD.MOV.U32 R3, RZ, RZ, R20 ;  /* 0x000000ffff037224 */ /* 0x000fe200078e0014 */
[----:B------:R-:W-:Y:S01]  /*315e0*/  I2FP.F32.U32 R8, R4 ;  /* 0x0000000400087245 */ /* 0x000fe20000201000 */
[----:B------:R-:W0:Y:S01]  /*315f0*/  LDC R18, c[0x0][0x618] ;  /* 0x00018600ff127b82 */ /* 0x000e220000000800 */
[----:B------:R-:W-:Y:S01]  /*31600*/  SHF.R.U32.HI R2, RZ, R14, R11 ;  /* 0x0000000eff027219 */ /* 0x000fe2000001160b */
[----:B------:R-:W-:Y:S01]  /*31610*/  ULDC UR4, c[0x0][0x150] ;  /* 0x0000540000047ab9 */ /* 0x000fe20000000800 */
[----:B------:R-:W-:Y:S01]  /*31620*/  IADD3 R5, P0, RZ, -R12, RZ ;  /* 0x8000000cff057210 */ /* 0x000fe20007f1e0ff */
[----:B------:R-:W-:Y:S01]  /*31630*/  FMUL R9, R8, UR4 ;  /* 0x0000000408097c20 */ /* 0x000fe20008400000 */
[----:B------:R-:W-:-:S03]  /*31640*/  ULDC UR4, c[0x0][0x154] ;  /* 0x0000550000047ab9 */ /* 0x000fc60000000800 */
[----:B------:R-:W1:Y:S01]  /*31650*/  LDC.64 R20, c[0x0][0x640] ;  /* 0x00019000ff147b82 */ /* 0x000e620000000a00 */
[----:B------:R-:W-:Y:S01]  /*31660*/  IMAD.X R7, RZ, RZ, ~R2, P0 ;  /* 0x000000ffff077224 */ /* 0x000fe200000e0e02 */
[----:B------:R-:W2:Y:S01]  /*31670*/  F2I.U32.TRUNC.NTZ R9, R9 ;  /* 0x0000000900097305 */ /* 0x000ea2000020f000 */
[----:B------:R-:W-:Y:S02]  /*31680*/  IMAD.MOV.U32 R2, RZ, RZ, R19 ;  /* 0x000000ffff027224 */ /* 0x000fe400078e0013 */
[-C--:B------:R-:W-:Y:S02]  /*31690*/  IMAD R8, R7, R16.reuse, RZ ;  /* 0x0000001007087224 */ /* 0x080fe400078e02ff */
[C---:B------:R-:W-:Y:S01]  /*316a0*/  IMAD.WIDE.U32 R2, R5.reuse, R16, R2 ;  /* 0x0000001005027225 */ /* 0x040fe200078e0002 */
[----:B------:R-:W3:Y:S03]  /*316b0*/  LDC R11, c[0x0][0x144] ;  /* 0x00005100ff0b7b82 */ /* 0x000ee60000000800 */
[----:B------:R-:W-:-:S02]  /*316c0*/  IMAD R5, R5, R17, R8 ;  /* 0x0000001105057224 */ /* 0x000fc400078e0208 */
[----:B------:R-:W-:Y:S02]  /*316d0*/  IMAD.MOV.U32 R8, RZ, RZ, -0x1 ;  /* 0xffffffffff087424 */ /* 0x000fe400078e00ff */
[----:B------:R-:W-:Y:S01]  /*316e0*/  IMAD.IADD R3, R3, 0x1, R5 ;  /* 0x0000000103037824 */ /* 0x000fe200078e0205 */
[----:B------:R-:W4:Y:S01]  /*316f0*/  LDC R14, c[0x0][0x608] ;  /* 0x00018200ff0e7b82 */ /* 0x000f220000000800 */
[----:B------:R-:W-:-:S03]  /*31700*/  I2FP.F32.U32 R5, R6 ;  /* 0x0000000600057245 */ /* 0x000fc60000201000 */
[-C--:B0-----:R-:W-:Y:S01]  /*31710*/  SHF.R.U64 R10, R2, R18.reuse, R3 ;  /* 0x00000012020a7219 */ /* 0x081fe20000001203 */
[----:B--2---:R-:W-:Y:S01]  /*31720*/  IMAD.MOV R2, RZ, RZ, -R9 ;  /* 0x000000ffff027224 */ /* 0x004fe200078e0a09 */
[----:B------:R-:W-:Y:S01]  /*31730*/  SHF.R.U32.HI R3, RZ, R18, R3 ;  /* 0x00000012ff037219 */ /* 0x000fe20000011603 */
[----:B------:R-:W-:Y:S01]  /*31740*/  FMUL R5, R5, UR4 ;  /* 0x0000000405057c20 */ /* 0x000fe20008400000 */
[----:B------:R-:W0:Y:S01]  /*31750*/  LDC R7, c[0x0][0x658] ;  /* 0x00019600ff077b82 */ /* 0x000e220000000800 */
[----:B-1----:R-:W-:-:S04]  /*31760*/  ISETP.NE.U32.AND P0, PT, R20, RZ, PT ;  /* 0x000000ff1400720c */ /* 0x002fc80003f05070 */
[----:B------:R-:W-:-:S03]  /*31770*/  ISETP.NE.AND.EX P0, PT, R21, RZ, PT, P0 ;  /* 0x000000ff1500720c */ /* 0x000fc60003f05300 */
[----:B------:R-:W1:Y:S01]  /*31780*/  LDC R17, c[0x0][0x148] ;  /* 0x00005200ff117b82 */ /* 0x000e620000000800 */
[----:B---3--:R-:W-:Y:S02]  /*31790*/  IMAD R19, R11, R2, R4 ;  /* 0x000000020b137224 */ /* 0x008fe400078e0204 */
[----:B------:R-:W-:-:S05]  /*317a0*/  IMAD.MOV.U32 R4, RZ, RZ, 0x1 ;  /* 0x00000001ff047424 */ /* 0x000fca00078e00ff */
[----:B------:R-:W2:Y:S01]  /*317b0*/  LDC R16, c[0x0][0x600] ;  /* 0x00018000ff107b82 */ /* 0x000ea20000000800 */
[-CC-:B----4-:R-:W-:Y:S02]  /*317c0*/  SHF.R.U64 R13, R10, R14.reuse, R3.reuse ;  /* 0x0000000e0a0d7219 */ /* 0x190fe40000001203 */
[----:B------:R-:W-:Y:S02]  /*317d0*/  SHF.R.U32.HI R2, RZ, R14, R3 ;  /* 0x0000000eff027219 */ /* 0x000fe40000011603 */
[----:B------:R3:W4:Y:S03]  /*317e0*/  F2I.U32.TRUNC.NTZ R14, R5 ;  /* 0x00000005000e7305 */ /* 0x000726000020f000 */
[----:B------:R-:W1:Y:S01]  /*317f0*/  LDC R22, c[0x0][0x648] ;  /* 0x00019200ff167b82 */ /* 0x000e620000000800 */
[-C--:B0-----:R-:W-:Y:S02]  /*31800*/  SHF.R.U64 R15, R13, R7.reuse, R2 ;  /* 0x000000070d0f7219 */ /* 0x081fe40000001202 */
[----:B------:R-:W-:-:S02]  /*31810*/  SHF.L.U32 R8, R8, R7, RZ ;  /* 0x0000000708087219 */ /* 0x000fc400000006ff */
[-C--:B------:R-:W-:Y:S01]  /*31820*/  SHF.R.U32.HI R3, RZ, R7.reuse, R2 ;  /* 0x00000007ff037219 */ /* 0x080fe20000011602 */
[----:B------:R-:W-:Y:S01]  /*31830*/  IMAD.MOV.U32 R2, RZ, RZ, R15 ;  /* 0x000000ffff027224 */ /* 0x000fe200078e000f */
[----:B------:R-:W-:Y:S01]  /*31840*/  SHF.L.U32 R18, R4, R7, RZ ;  /* 0x0000000704127219 */ /* 0x000fe200000006ff */
[----:B------:R-:W0:Y:S01]  /*31850*/  LDC R23, c[0x0][0x638] ;  /* 0x00018e00ff177b82 */ /* 0x000e220000000800 */
[----:B------:R-:W-:-:S07]  /*31860*/  LOP3.LUT R24, RZ, R8, RZ, 0x33, !PT ;  /* 0x00000008ff187212 */ /* 0x000fce00078e33ff */
[----:B------:R-:W0:Y:S01]  /*31870*/  LDC R25, c[0x0][0x610] ;  /* 0x00018400ff197b82 */ /* 0x000e220000000800 */
[----:B---34-:R-:W-:Y:S05]  /*31880*/  @!P0 BRA `(.L_x_1055) ;  /* 0x0000000000288947 */ /* 0x018fea0003800000 */
        /* <DEDUP_REMOVED lines=10> */
.L_x_1055:
[----:B------:R-:W3:Y:S01]  /*31930*/  LDC R4, c[0x0][0x65c] ;  /* 0x00019700ff047b82 */ /* 0x000ee20000000800 */
[----:B-1----:R-:W-:Y:S01]  /*31940*/  SHF.R.U64 R3, R2, R22, R3 ;  /* 0x0000001602037219 */ /* 0x002fe20000001203 */
[----:B--2---:R-:W-:Y:S01]  /*31950*/  VIADD R5, R16, 0xffffffff ;  /* 0xffffffff10057836 */ /* 0x004fe20000000000 */
[----:B------:R-:W-:Y:S01]  /*31960*/  LOP3.LUT R2, R13, R24, RZ, 0xc0, !PT ;  /* 0x000000180d027212 */ /* 0x000fe200078ec0ff */
[----:B------:R-:W-:Y:S02]  /*31970*/  IMAD.MOV R14, RZ, RZ, -R14 ;  /* 0x000000ffff0e7224 */ /* 0x000fe400078e0a0e */
[----:B------:R-:W-:Y:S01]  /*31980*/  IMAD.MOV.U32 R7, RZ, RZ, 0x1 ;  /* 0x00000001ff077424 */ /* 0x000fe200078e00ff */
[----:B------:R-:W-:Y:S01]  /*31990*/  LOP3.LUT R10, R10, R5, RZ, 0xc0, !PT ;  /* 0x000000050a0a7212 */ /* 0x000fe200078ec0ff */
[----:B------:R-:W-:Y:S02]  /*319a0*/  IMAD R2, R18, R3, R2 ;  /* 0x0000000312027224 */ /* 0x000fe400078e0202 */
[----:B------:R-:W-:Y:S01]  /*319b0*/  IMAD.MOV.U32 R11, RZ, RZ, R12 ;  /* 0x000000ffff0b7224 */ /* 0x000fe200078e000c */
[----:B---3--:R-:W-:Y:S01]  /*319c0*/  ISETP.NE.AND P0, PT, R4, 0x1, PT ;  /* 0x000000010400780c */ /* 0x008fe20003f05270 */
[----:B------:R-:W-:-:S04]  /*319d0*/  IMAD.MOV R4, RZ, RZ, -R3 ;  /* 0x000000ffff047224 */ /* 0x000fc800078e0a03 */
[----:B0-----:R-:W-:-:S04]  /*319e0*/  IMAD R3, R4, R23, R15 ;  /* 0x0000001704037224 */ /* 0x001fc800078e020f */
[----:B------:R-:W-:-:S04]  /*319f0*/  IMAD R5, R3, R16, R10 ;  /* 0x0000001003057224 */ /* 0x000fc800078e020a */
[----:B------:R-:W-:-:S04]  /*31a00*/  @P0 IMAD R19, R17, R14, R6 ;  /* 0x0000000e11130224 */ /* 0x000fc800078e0206 */
[----:B------:R-:W-:-:S05]  /*31a10*/  IMAD R2, R2, R25, R19 ;  /* 0x0000001902027224 */ /* 0x000fca00078e0213 */
[----:B------:R-:W-:Y:S02]  /*31a20*/  SEL R3, R5, R2, !P0 ;  /* 0x0000000205037207 */ /* 0x000fe40004000000 */
[----:B------:R-:W-:-:S07]  /*31a30*/  SEL R2, R2, R5, !P0 ;  /* 0x0000000502027207 */ /* 0x000fce0004000000 */
.L_x_1053:
[----:B------:R-:W-:-:S08]  /*31a40*/  NOP ;  /* 0x0000000000007918 */ /* 0x000fd00000000000 */
[----:B------:R-:W0:-:S00]  /*31a50*/  USETMAXREG.DEALLOC.CTAPOOL 0x18 ;  /* 0x00000018000079c8 */ /* 0x000e0000080e0500 */
[----:B0-----:R-:W-:-:S13]  /*31a60*/  ISETP.NE.AND P0, PT, R0, RZ, PT ;  /* 0x000000ff0000720c */ /* 0x001fda0003f05270 */
[----:B------:R-:W-:Y:S05]  /*31a70*/  @P0 EXIT ;  /* 0x000000000000094d */ /* 0x000fea0003800000 */
[----:B------:R-:W-:Y:S01]  /*31a80*/  LOP3.LUT P0, RZ, R7, 0xff, RZ, 0xc0, !PT ;  /* 0x000000ff07ff7812 */ /* 0x000fe2000780c0ff */
[----:B------:R-:W-:Y:S02]  /*31a90*/  IMAD.MOV.U32 R0, RZ, RZ, 0x1 ;  /* 0x00000001ff007424 */ /* 0x000fe400078e00ff */
[----:B------:R-:W-:-:S10]  /*31aa0*/  IMAD.MOV.U32 R8, RZ, RZ, RZ ;  /* 0x000000ffff087224 */ /* 0x000fd400078e00ff */
[----:B------:R-:W-:Y:S05]  /*31ab0*/  @!P0 BRA `(.L_x_1056) ;  /* 0x0000000c00548947 */ /* 0x000fea0003800000 */
[----:B------:R-:W2:Y:S01]  /*31ac0*/  LDL R4, [R1+0x600] ;  /* 0x0006000001047983 */ /* 0x000ea20000100800 */
[----:B------:R-:W0:Y:S01]  /*31ad0*/  LDC R0, c[0x0][0x28c] ;  /* 0x0000a300ff007b82 */ /* 0x000e220000000800 */
[----:B------:R-:W-:Y:S01]  /*31ae0*/  ULDC UR5, c[0x0][0x600] ;  /* 0x0001800000057ab9 */ /* 0x000fe20000000800 */
[----:B------:R-:W1:Y:S01]  /*31af0*/  S2R R5, SR_TID.X ;  /* 0x0000000000057919 */ /* 0x000e620000002100 */
[----:B------:R-:W-:Y:S01]  /*31b00*/  ULDC UR4, c[0x0][0xc] ;  /* 0x0000030000047ab9 */ /* 0x000fe20000000800 */
[----:B------:R-:W-:Y:S01]  /*31b10*/  UIADD3 UR16, UR5, -0x1, URZ ;  /* 0xffffffff05107890 */ /* 0x000fe2000fffe03f */
[----:B------:R-:W-:Y:S02]  /*31b20*/  ULDC UR6, c[0x0][0x658] ;  /* 0x0001960000067ab9 */ /* 0x000fe40000000800 */
[----:B------:R-:W-:Y:S01]  /*31b30*/  ULDC UR5, c[0x0][0x10] ;  /* 0x0000040000057ab9 */ /* 0x000fe20000000800 */
[----:B------:R-:W-:Y:S01]  /*31b40*/  UMOV UR7, 0xffffffff ;  /* 0xffffffff00077882 */ /* 0x000fe20000000000 */
[----:B------:R-:W-:Y:S01]  /*31b50*/  UMOV UR8, 0x1 ;  /* 0x0000000100087882 */ /* 0x000fe20000000000 */
[----:B------:R-:W-:Y:S01]  /*31b60*/  UIMAD.WIDE.U32 UR4, UR4, UR5, URZ ;  /* 0x00000005040472a5 */ /* 0x000fe2000f8e003f */
[----:B0-----:R-:W-:Y:S01]  /*31b70*/  VIADD R0, R0, 0x1f ;  /* 0x0000001f00007836 */ /* 0x001fe20000000000 */
[----:B------:R-:W-:Y:S01]  /*31b80*/  USHF.L.U32 UR7, UR7, UR6, URZ ;  /* 0x0000000607077299 */ /* 0x000fe2000800063f */
[----:B-1----:R-:W-:-:S02]  /*31b90*/  LOP3.LUT P2, RZ, R5, 0x7f, RZ, 0xc0, !PT ;  /* 0x0000007f05ff7812 */ /* 0x002fc4000784c0ff */
[----:B------:R-:W-:Y:S02]  /*31ba0*/  LOP3.LUT P0, RZ, R5, 0x1f, RZ, 0xc0, !PT ;  /* 0x0000001f05ff7812 */ /* 0x000fe4000780c0ff */
[----:B------:R-:W-:-:S04]  /*31bb0*/  SHF.R.S32.HI R5, RZ, 0x1f, R0 ;  /* 0x0000001fff057819 */ /* 0x000fc80000011400 */
[----:B------:R-:W-:Y:S01]  /*31bc0*/  LEA.HI R5, R5, R0, RZ, 0x5 ;  /* 0x0000000005057211 */ /* 0x000fe200078f28ff */
[----:B------:R-:W-:-:S03]  /*31bd0*/  USHF.L.U32 UR18, UR8, UR6, URZ ;  /* 0x0000000608127299 */ /* 0x000fc6000800063f */
[----:B------:R-:W-:Y:S01]  /*31be0*/  SHF.R.S32.HI R6, RZ, 0x5, R5 ;  /* 0x00000005ff067819 */ /* 0x000fe20000011405 */
[----:B------:R-:W-:Y:S01]  /*31bf0*/  ULDC UR6, c[0x0][0x14] ;  /* 0x0000050000067ab9 */ /* 0x000fe20000000800 */
[----:B------:R-:W-:Y:S01]  /*31c00*/  BSSY B0, `(.L_x_1056) ;  /* 0x00000c0000007945 */ /* 0x000fe20003800000 */
[----:B------:R-:W-:Y:S01]  /*31c10*/  UIMAD.WIDE.U32 UR20, UR4, UR6, URZ ;  /* 0x00000006041472a5 */ /* 0x000fe2000f8e003f */
[----:B------:R-:W-:Y:S01]  /*31c20*/  IMAD.MOV.U32 R10, RZ, RZ, 0x1 ;  /* 0x00000001ff0a7424 */ /* 0x000fe200078e00ff */
[----:B------:R-:W-:Y:S01]  /*31c30*/  UIMAD UR13, UR5, UR6, URZ ;  /* 0x00000006050d72a4 */ /* 0x000fe2000f8e023f */
[----:B------:R-:W-:Y:S01]  /*31c40*/  PLOP3.LUT P0, PT, P0, P2, PT, 0x8a, 0x0 ;  /* 0x000000000000781c */ /* 0x000fe20000705172 */
[----:B------:R-:W-:Y:S02]  /*31c50*/  IMAD.MOV.U32 R0, RZ, RZ, 0x1 ;  /* 0x00000001ff007424 */ /* 0x000fe400078e00ff */
[----:B------:R-:W-:Y:S02]  /*31c60*/  IMAD.MOV.U32 R8, RZ, RZ, RZ ;  /* 0x000000ffff087224 */ /* 0x000fe400078e00ff */
[----:B------:R-:W-:Y:S01]  /*31c70*/  VIADD R16, R6, 0x1 ;  /* 0x0000000106107836 */ /* 0x000fe20000000000 */
[----:B------:R-:W-:-:S02]  /*31c80*/  ULOP3.LUT UR17, URZ, UR7, URZ, 0x33, !UPT ;  /* 0x000000073f117292 */ /* 0x000fc4000f8e333f */
[----:B------:R-:W-:Y:S01]  /*31c90*/  UIADD3 UR13, UR21, UR13, URZ ;  /* 0x0000000d150d7290 */ /* 0x000fe2000fffe03f */
[----:B------:R-:W-:Y:S01]  /*31ca0*/  ULDC.64 UR22, c[0x0][0x198] ;  /* 0x0000660000167ab9 */ /* 0x000fe20000000a00 */
[----:B--2---:R-:W-:-:S10]  /*31cb0*/  LOP3.LUT R7, R4, 0x2, RZ, 0xfc, !PT ;  /* 0x0000000204077812 */ /* 0x004fd400078efcff */
.L_x_1068:
[----:B------:R-:W-:-:S03]  /*31cc0*/  UMOV UR4, 0xffffffff ;  /* 0xffffffff00047882 */ /* 0x000fc60000000000 */
[----:B------:R-:W-:Y:S05]  /*31cd0*/  BRA.DIV UR4, `(.L_x_1057) ;  /* 0x0000000e04e07947 */ /* 0x000fea000b800000 */
[----:B------:R-:W-:-:S13]  /*31ce0*/  ELECT P6, URZ, PT ;  /* 0x00000000003f782f */ /* 0x000fda00038c0000 */
.L_x_1080:
[----:B------:R-:W0:Y:S01]  /*31cf0*/  LDC R4, c[0x0][0x28c] ;  /* 0x0000a300ff047b82 */ /* 0x000e220000000800 */
[----:B------:R-:W-:Y:S01]  /*31d00*/  BSSY B1, `(.L_x_1058) ;  /* 0x0000037000017945 */ /* 0x000fe20003800000 */
[----:B0-----:R-:W-:-:S13]  /*31d10*/  ISETP.LT.OR P6, PT, R4, 0x1, !P6 ;  /* 0x000000010400780c */ /* 0x001fda00077c1670 */
[----:B------:R-:W-:Y:S05]  /*31d20*/  @P6 BRA `(.L_x_1059) ;  /* 0x0000000000d06947 */ /* 0x000fea0003800000 */
[----:B------:R-:W-:Y:S02]  /*31d30*/  IMAD.SHL.U32 R3, R3, 0x200, RZ ;  /* 0x0000020003037824 */ /* 0x000fe400078e00ff */
[----:B------:R-:W-:Y:S02]  /*31d40*/  IMAD R2, R2, 0xc0, RZ ;  /* 0x000000c002027824 */ /* 0x000fe400078e02ff */
[----:B------:R-:W-:Y:S02]  /*31d50*/  IMAD.MOV.U32 R14, RZ, RZ, RZ ;  /* 0x000000ffff0e7224 */ /* 0x000fe400078e00ff */
[----:B------:R-:W-:Y:S02]  /*31d60*/  IMAD.MOV.U32 R4, RZ, RZ, R16 ;  /* 0x000000ffff047224 */ /* 0x000fe400078e0010 */
[----:B------:R-:W-:Y:S02]  /*31d70*/  IMAD.MOV.U32 R5, RZ, RZ, R0 ;  /* 0x000000ffff057224 */ /* 0x000fe400078e0000 */
[----:B------:R-:W-:-:S07]  /*31d80*/  IMAD.MOV.U32 R9, RZ, RZ, R8 ;  /* 0x000000ffff097224 */ /* 0x000fce00078e0008 */
.L_x_1063:
[----:B------:R-:W0:Y:S01]  /*31d90*/  S2R R13, SR_CgaCtaId ;  /* 0x00000000000d7919 */ /* 0x000e220000008800 */
[----:B------:R-:W-:Y:S02]  /*31da0*/  MOV R12, 0x400 ;  /* 0x00000400000c7802 */ /* 0x000fe40000000f00 */
[----:B------:R-:W-:Y:S02]  /*31db0*/  SHF.L.U32 R18, R5, 0x1f, RZ ;  /* 0x0000001f05127819 */ /* 0x000fe400000006ff */
[----:B0-----:R-:W-:-:S05]  /*31dc0*/  LEA R12, R13, R12, 0x18 ;  /* 0x0000000c0d0c7211 */ /* 0x001fca00078ec0ff */
[----:B------:R-:W-:-:S04]  /*31dd0*/  IMAD R13, R9, 0x8, R12 ;  /* 0x00000008090d7824 */ /* 0x000fc800078e020c */
[----:B------:R-:W0:Y:S02]  /*31de0*/  SYNCS.PHASECHK.TRANS64.TRYWAIT P1, [R13+URZ+0x28], R18 ;  /* 0x000028120d0075a7 */ /* 0x000e24000802017f */
[----:B0-----:R-:W-:Y:S05]  /*31df0*/  @!P1 BRA `(.L_x_1060) ;  /* 0x0000000c00b89947 */ /* 0x001fea0003800000 */
.L_x_1081:
[----:B0-----:R-:W0:Y:S01]  /*31e00*/  @!P2 LDC R18, c[0x0][0x500] ;  /* 0x00014000ff12ab82 */ /* 0x001e220000000800 */
[----:B------:R-:W-:-:S04]  /*31e10*/  PRMT R15, R7, 0x9910, RZ ;  /* 0x00009910070f7816 */ /* 0x000fc800000000ff */
[----:B------:R-:W-:Y:S01]  /*31e20*/  ISETP.NE.AND P1, PT, R15, 0x2, PT ;  /* 0x000000020f00780c */ /* 0x000fe20003f25270 */
[----:B0-----:R0:W-:-:S12]  /*31e30*/  @!P2 SYNCS.ARRIVE.TRANS64 RZ, [R13+URZ], R18 ;  /* 0x000000120dffa9a7 */ /* 0x0011d8000800003f */
[----:B------:R-:W-:Y:S05]  /*31e40*/  @P1 BRA `(.L_x_1061) ;  /* 0x0000000000041947 */ /* 0x000fea0003800000 */
[----:B------:R-:W-:Y:S01]  /*31e50*/  BPT.TRAP 0x1 ;  /* 0x000000040000795c */ /* 0x000fe20000300000 */
.L_x_1061:
[----:B------:R-:W-:Y:S05]  /*31e60*/  @P0 BRA `(.L_x_1062) ;  /* 0x0000000000040947 */ /* 0x000fea0003800000 */
[----:B------:R-:W-:Y:S01]  /*31e70*/  BPT.TRAP 0x1 ;  /* 0x000000040000795c */ /* 0x000fe20000300000 */
.L_x_1062:
[----:B------:R-:W-:Y:S01]  /*31e80*/  R2UR UR9, R13 ;  /* 0x000000000d0972ca */ /* 0x000fe200000e0000 */
[C-C-:B0-----:R-:W-:Y:S01]  /*31e90*/  IMAD R13, R9.reuse, 0x3000, R12.reuse ;  /* 0x00003000090d7824 */ /* 0x141fe200078e020c */
[----:B------:R-:W-:Y:S01]  /*31ea0*/  UIADD3 UR4, UP0, UR22, 0xf0, URZ ;  /* 0x000000f016047890 */ /* 0x000fe2000ff1e03f */
[----:B------:R-:W-:Y:S01]  /*31eb0*/  IMAD R12, R9, 0x8000, R12 ;  /* 0x00008000090c7824 */ /* 0x000fe200078e020c */
[----:B------:R-:W-:Y:S01]  /*31ec0*/  R2UR UR11, R2 ;  /* 0x00000000020b72ca */ /* 0x000fe200000e0000 */
[----:B------:R-:W-:Y:S01]  /*31ed0*/  VIADD R4, R4, 0xffffffff ;  /* 0xffffffff04047836 */ /* 0x000fe20000000000 */
[----:B------:R-:W-:Y:S01]  /*31ee0*/  R2UR UR5, R13 ;  /* 0x000000000d0572ca */ /* 0x000fe200000e0000 */
[----:B------:R-:W-:Y:S01]  /*31ef0*/  UIADD3 UR24, UP1, UR22, 0x1f0, URZ ;  /* 0x000001f016187890 */ /* 0x000fe2000ff3e03f */
[----:B------:R-:W-:Y:S01]  /*31f00*/  R2UR UR8, R12 ;  /* 0x000000000c0872ca */ /* 0x000fe200000e0000 */
[----:B------:R-:W-:Y:S01]  /*31f10*/  VIADD R9, R9, 0x1 ;  /* 0x0000000109097836 */ /* 0x000fe20000000000 */
[----:B------:R-:W-:Y:S01]  /*31f20*/  R2UR UR10, R14 ;  /* 0x000000000e0a72ca */ /* 0x000fe200000e0000 */
[----:B------:R-:W-:Y:S01]  /*31f30*/  UIADD3.X UR25, URZ, UR23, URZ, UP1, !UPT ;  /* 0x000000173f197290 */ /* 0x000fe20008ffe43f */
[----:B------:R-:W-:Y:S01]  /*31f40*/  R2UR UR12, R11 ;  /* 0x000000000b0c72ca */ /* 0x000fe200000e0000 */
[----:B------:R-:W-:Y:S01]  /*31f50*/  UMOV UR6, 0x0 ;  /* 0x0000000000067882 */ /* 0x000fe20000000000 */
[----:B------:R-:W-:Y:S01]  /*31f60*/  R2UR UR19, R3 ;  /* 0x00000000031372ca */ /* 0x000fe200000e0000 */
[----:B------:R-:W-:Y:S01]  /*31f70*/  UMOV UR7, 0x10000000 ;  /* 0x1000000000077882 */ /* 0x000fe20000000000 */
[----:B------:R-:W-:Y:S01]  /*31f80*/  ISETP.GT.AND P3, PT, R4, 0x1, PT ;  /* 0x000000010400780c */ /* 0x000fe20003f64270 */
[----:B------:R-:W-:Y:S01]  /*31f90*/  VIADD R14, R14, 0x20 ;  /* 0x000000200e0e7836 */ /* 0x000fe20000000000 */
[----:B------:R-:W-:Y:S01]  /*31fa0*/  ISETP.NE.AND P1, PT, R9, 0x5, PT ;  /* 0x000000050900780c */ /* 0x000fe20003f25270 */
[----:B------:R-:W-:-:S02]  /*31fb0*/  UIADD3 UR14, UR5, 0x100, URZ ;  /* 0x00000100050e7890 */ /* 0x000fc4000fffe03f */
[----:B------:R-:W-:Y:S01]  /*31fc0*/  UIADD3.X UR5, URZ, UR23, URZ, UP0, !UPT ;  /* 0x000000173f057290 */ /* 0x000fe200087fe43f */
[----:B------:R-:W-:Y:S01]  /*31fd0*/  SEL R12, RZ, 0x1, P1 ;  /* 0x00000001ff0c7807 */ /* 0x000fe20000800000 */
[----:B------:R-:W-:Y:S01]  /*31fe0*/  UIADD3 UR15, UR8, 0xf100, URZ ;  /* 0x0000f100080f7890 */ /* 0x000fe2000fffe03f */
[----:B------:R-:W-:Y:S02]  /*31ff0*/  SEL R9, R9, RZ, P1 ;  /* 0x000000ff09097207 */ /* 0x000fe40000800000 */
[----:B------:R-:W-:Y:S01]  /*32000*/  UMOV UR8, UR14 ;  /* 0x0000000e00087c82 */ /* 0x000fe20008000000 */
[----:B------:R-:W-:-:S03]  /*32010*/  LOP3.LUT R5, R5, R12, RZ, 0x3c, !PT ;  /* 0x0000000c05057212 */ /* 0x000fc600078e3cff */
[----:B------:R0:W-:Y:S02]  /*32020*/  UTMALDG.3D [UR8], [UR4], desc[UR6] ;  /* 0x00000608040075b4 */ /* 0x0001e40008011000 */
[----:B0-----:R-:W-:Y:S01]  /*32030*/  UMOV UR8, UR15 ;  /* 0x0000000f00087c82 */ /* 0x001fe20008000000 */
[----:B------:R-:W-:Y:S02]  /*32040*/  UMOV UR11, UR19 ;  /* 0x00000013000b7c82 */ /* 0x000fe40008000000 */
[----:B------:R0:W-:Y:S02]  /*32050*/  UTMALDG.3D [UR8], [UR24], desc[UR6] ;  /* 0x00000608180075b4 */ /* 0x0001e40008011000 */
[----:B0-----:R-:W-:Y:S05]  /*32060*/  @P3 BRA `(.L_x_1063) ;  /* 0xfffffffc00483947 */ /* 0x001fea000383ffff */
.L_x_1059:
[----:B------:R-:W-:Y:S05]  /*32070*/  BSYNC B1 ;  /* 0x0000000000017941 */ /* 0x000fea0003800000 */
.L_x_1058:
[----:B------:R-:W2:Y:S01]  /*32080*/  LDL.LU R15, [R1+0x604] ;  /* 0x00060400010f7983 */ /* 0x000ea20000300800 */
[----:B------:R-:W-:Y:S01]  /*32090*/  LOP3.LUT P1, RZ, R10, 0xff, RZ, 0xc0, !PT ;  /* 0x000000ff0aff7812 */ /* 0x000fe2000782c0ff */
[C---:B------:R-:W-:Y:S01]  /*320a0*/  IMAD.IADD R8, R6.reuse, 0x1, R8 ;  /* 0x0000000106087824 */ /* 0x040fe200078e0208 */
[----:B------:R-:W-:Y:S01]  /*320b0*/  ULDC.64 UR4, c[0x0][0x650] ;  /* 0x0001940000047ab9 */ /* 0x000fe20000000a00 */
[----:B------:R-:W3:Y:S01]  /*320c0*/  LDL.LU R12, [R1+0x608] ;  /* 0x00060800010c7983 */ /* 0x000ee20000300800 */
[----:B------:R-:W-:Y:S01]  /*320d0*/  ISETP.GE.U32.AND P3, PT, R6, 0x5, PT ;  /* 0x000000050600780c */ /* 0x000fe20003f66070 */
[----:B------:R-:W-:Y:S01]  /*320e0*/  BSSY B1, `(.L_x_1064) ;  /* 0x000006f000017945 */ /* 0x000fe20003800000 */
[----:B------:R-:W-:Y:S01]  /*320f0*/  IMAD.MOV.U32 R11, RZ, RZ, -0x1 ;  /* 0xffffffffff0b7424 */ /* 0x000fe200078e00ff */
[----:B------:R-:W-:Y:S02]  /*32100*/  PRMT R4, RZ, 0x7610, R4 ;  /* 0x00007610ff047816 */ /* 0x000fe40000000004 */
[----:B------:R-:W-:-:S04]  /*32110*/  PRMT R10, RZ, 0x7610, R10 ;  /* 0x00007610ff0a7816 */ /* 0x000fc8000000000a */
[----:B------:R-:W0:Y:S01]  /*32120*/  @P1 S2R R3, SR_CgaCtaId ;  /* 0x0000000000031919 */ /* 0x000e220000008800 */
[----:B------:R-:W-:-:S04]  /*32130*/  @P1 MOV R2, 0x400 ;  /* 0x0000040000021802 */ /* 0x000fc80000000f00 */
[----:B0-----:R-:W-:-:S04]  /*32140*/  @P1 LEA R2, R3, R2, 0x18 ;  /* 0x0000000203021211 */ /* 0x001fc800078ec0ff */
[----:B------:R0:W-:Y:S01]  /*32150*/  @P1 SYNCS.ARRIVE.TRANS64.A1T0 RZ, [R2+URZ+0x68], RZ ;  /* 0x000068ff02ff19a7 */ /* 0x0001e2000810003f */
[----:B------:R-:W-:-:S04]  /*32160*/  ISETP.GT.U32.AND P1, PT, R8, 0x4, PT ;  /* 0x000000040800780c */ /* 0x000fc80003f24070 */
[----:B------:R-:W-:Y:S01]  /*32170*/  ISETP.LT.U32.AND P1, PT, R6, 0x5, P1 ;  /* 0x000000050600780c */ /* 0x000fe20000f21070 */
[----:B0-----:R-:W-:-:S04]  /*32180*/  IMAD.WIDE.U32 R2, R8, -0x33333333, RZ ;  /* 0xcccccccd08027825 */ /* 0x001fc800078e00ff */
[----:B------:R-:W-:Y:S01]  /*32190*/  IMAD.MOV.U32 R2, RZ, RZ, -0x1 ;  /* 0xffffffffff027424 */ /* 0x000fe200078e00ff */
[----:B------:R-:W-:Y:S02]  /*321a0*/  SHF.R.U32.HI R5, RZ, 0x2, R3 ;  /* 0x00000002ff057819 */ /* 0x000fe40000011603 */
[----:B------:R-:W-:-:S03]  /*321b0*/  SEL R3, RZ, 0x1, !P1 ;  /* 0x00000001ff037807 */ /* 0x000fc60004800000 */
[----:B------:R-:W-:Y:S01]  /*321c0*/  IMAD R8, R5, -0x5, R8 ;  /* 0xfffffffb05087824 */ /* 0x000fe200078e0208 */
[----:B------:R-:W-:Y:S01]  /*321d0*/  LOP3.LUT R0, R0, R3, RZ, 0x3c, !PT ;  /* 0x0000000300007212 */ /* 0x000fe200078e3cff */
[----:B------:R-:W-:-:S03]  /*321e0*/  IMAD.MOV.U32 R3, RZ, RZ, -0x1 ;  /* 0xffffffffff037424 */ /* 0x000fc600078e00ff */
[----:B------:R-:W-:Y:S02]  /*321f0*/  @P3 LOP3.LUT R0, R0, 0x1, R5, 0x78, !PT ;  /* 0x0000000100003812 */ /* 0x000fe400078e7805 */
[----:B---3--:R-:W-:-:S04]  /*32200*/  IADD3 R12, P1, R12, UR20, RZ ;  /* 0x000000140c0c7c10 */ /* 0x008fc8000ff3e0ff */
[----:B--2---:R-:W-:Y:S01]  /*32210*/  IADD3.X R15, R15, UR13, RZ, P1, !PT ;  /* 0x0000000d0f0f7c10 */ /* 0x004fe20008ffe4ff */
[----:B------:R0:W-:Y:S01]  /*32220*/  STL [R1+0x608], R12 ;  /* 0x0006080c01007387 */ /* 0x0001e20000100800 */
[----:B------:R-:W-:-:S03]  /*32230*/  ISETP.GE.U32.AND P1, PT, R12, UR4, PT ;  /* 0x000000040c007c0c */ /* 0x000fc6000bf26070 */
[----:B------:R0:W-:Y:S01]  /*32240*/  STL [R1+0x604], R15 ;  /* 0x0006040f01007387 */ /* 0x0001e20000100800 */
[----:B------:R-:W-:-:S13]  /*32250*/  ISETP.GE.U32.AND.EX P1, PT, R15, UR5, PT, P1 ;  /* 0x000000050f007c0c */ /* 0x000fda000bf26110 */
[----:B0-----:R-:W-:Y:S05]  /*32260*/  @P1 BRA `(.L_x_1065) ;  /* 0x0000000400581947 */ /* 0x001fea0003800000 */
[----:B------:R-:W0:Y:S01]  /*32270*/  S2R R9, SR_CTAID.X ;  /* 0x0000000000097919 */ /* 0x000e220000002500 */
[----:B------:R-:W1:Y:S01]  /*32280*/  LDC R17, c[0x0][0x65c] ;  /* 0x00019700ff117b82 */ /* 0x000e620000000800 */
[----:B------:R-:W-:Y:S01]  /*32290*/  ULDC UR4, c[0x0][0x150] ;  /* 0x0000540000047ab9 */ /* 0x000fe20000000800 */
[----:B------:R-:W-:Y:S01]  /*322a0*/  ULDC UR7, c[0x0][0x630] ;  /* 0x00018c0000077ab9 */ /* 0x000fe20000000800 */
[----:B------:R-:W2:Y:S05]  /*322b0*/  S2R R2, SR_CTAID.Y ;  /* 0x0000000000027919 */ /* 0x000eaa0000002600 */
[----:B------:R-:W3:Y:S08]  /*322c0*/  LDC R4, c[0x0][0x144] ;  /* 0x00005100ff047b82 */ /* 0x000ef00000000800 */
[----:B------:R-:W4:Y:S01]  /*322d0*/  LDC R13, c[0x0][0x148] ;  /* 0x00005200ff0d7b82 */ /* 0x000f220000000800 */
[----:B-1----:R-:W-:-:S02]  /*322e0*/  ISETP.NE.AND P4, PT, R17, 0x1, PT ;  /* 0x000000011100780c */ /* 0x002fc40003f85270 */
[----:B0-----:R-:W-:Y:S02]  /*322f0*/  I2FP.F32.U32 R3, R9 ;  /* 0x0000000900037245 */ /* 0x001fe40000201000 */
[----:B--2---:R-:W-:-:S03]  /*32300*/  I2FP.F32.U32 R5, R2 ;  /* 0x0000000200057245 */ /* 0x004fc60000201000 */
[----:B------:R-:W-:Y:S01]  /*32310*/  FMUL R3, R3, UR4 ;  /* 0x0000000403037c20 */ /* 0x000fe20008400000 */
[----:B------:R-:W-:Y:S02]  /*32320*/  ULDC UR4, c[0x0][0x154] ;  /* 0x0000550000047ab9 */ /* 0x000fe40000000800 */
[----:B------:R-:W-:Y:S01]  /*32330*/  FMUL R11, R5, UR4 ;  /* 0x00000004050b7c20 */ /* 0x000fe20008400000 */
[----:B------:R-:W-:Y:S02]  /*32340*/  ULDC.64 UR4, c[0x0][0x628] ;  /* 0x00018a0000047ab9 */ /* 0x000fe40000000a00 */
[----:B------:R-:W0:Y:S01]  /*32350*/  F2I.U32.TRUNC.NTZ R3, R3 ;  /* 0x0000000300037305 */ /* 0x000e22000020f000 */
[----:B------:R-:W-:-:S04]  /*32360*/  ISETP.NE.U32.AND P1, PT, RZ, UR4, PT ;  /* 0x00000004ff007c0c */ /* 0x000fc8000bf25070 */
[----:B------:R-:W-:-:S03]  /*32370*/  ISETP.NE.AND.EX P1, PT, RZ, UR5, PT, P1 ;  /* 0x00000005ff007c0c */ /* 0x000fc6000bf25310 */
[----:B------:R-:W1:Y:S01]  /*32380*/  F2I.U32.TRUNC.NTZ R11, R11 ;  /* 0x0000000b000b7305 */ /* 0x000e62000020f000 */
[----:B0-----:R-:W-:Y:S02]  /*32390*/  IMAD.MOV R5, RZ, RZ, -R3 ;  /* 0x000000ffff057224 */ /* 0x001fe400078e0a03 */
[----:B------:R-:W-:Y:S02]  /*323a0*/  IMAD.MOV.U32 R3, RZ, RZ, R15 ;  /* 0x000000ffff037224 */ /* 0x000fe400078e000f */
[----:B---3--:R-:W-:Y:S02]  /*323b0*/  IMAD R9, R4, R5, R9 ;  /* 0x0000000504097224 */ /* 0x008fe400078e0209 */
[----:B-1----:R-:W-:-:S04]  /*323c0*/  IMAD.MOV R4, RZ, RZ, -R11 ;  /* 0x000000ffff047224 */ /* 0x002fc800078e0a0b */
[----:B----4-:R-:W-:Y:S02]  /*323d0*/  @P4 IMAD R9, R13, R4, R2 ;  /* 0x000000040d094224 */ /* 0x010fe400078e0202 */
[----:B------:R-:W-:Y:S01]  /*323e0*/  IMAD.MOV.U32 R2, RZ, RZ, R12 ;  /* 0x000000ffff027224 */ /* 0x000fe200078e000c */
[----:B------:R-:W-:Y:S06]  /*323f0*/  @!P1 BRA `(.L_x_1066) ;  /* 0x0000000000289947 */ /* 0x000fec0003800000 */
[----:B------:R-:W-:Y:S02]  /*32400*/  ULDC UR6, c[0x0][0x634] ;  /* 0x00018d0000067ab9 */ /* 0x000fe40000000800 */
[----:B------:R-:W-:-:S05]  /*32410*/  IADD3 R3, P1, R12, UR6, RZ ;  /* 0x000000060c037c10 */ /* 0x000fca000ff3e0ff */
[----:B------:R-:W-:-:S04]  /*32420*/  IMAD.X R11, RZ, RZ, R15, P1 ;  /* 0x000000ffff0b7224 */ /* 0x000fc800008e060f */
[----:B------:R-:W-:-:S04]  /*32430*/  IMAD.WIDE.U32 R4, R11, UR4, RZ ;  /* 0x000000040b047c25 */ /* 0x000fc8000f8e00ff */
[----:B------:R-:W-:-:S04]  /*32440*/  IMAD.WIDE.U32 R4, P1, R3, UR5, R4 ;  /* 0x0000000503047c25 */ /* 0x000fc8000f820004 */
[----:B------:R-:W-:-:S04]  /*32450*/  IMAD.WIDE.U32 R2, R3, UR4, RZ ;  /* 0x0000000403027c25 */ /* 0x000fc8000f8e00ff */
[----:B------:R-:W-:Y:S01]  /*32460*/  IMAD.MOV.U32 R2, RZ, RZ, R5 ;  /* 0x000000ffff027224 */ /* 0x000fe200078e0005 */
[----:B------:R-:W-:Y:S01]  /*32470*/  IADD3 RZ, P3, R3, R4, RZ ;  /* 0x0000000403ff7210 */ /* 0x000fe20007f7e0ff */
[----:B------:R-:W-:-:S04]  /*32480*/  IMAD.X R3, RZ, RZ, RZ, P1 ;  /* 0x000000ffff037224 */ /* 0x000fc800008e06ff */
[----:B------:R-:W-:-:S08]  /*32490*/  IMAD.WIDE.U32.X R2, R11, UR5, R2, P3 ;  /* 0x000000050b027c25 */ /* 0x000fd000098e0402 */
.L_x_1066:
[--C-:B------:R-:W-:Y:S01]  /*324a0*/  SHF.R.U64 R11, R2, UR7, R3.reuse ;  /* 0x00000007020b7c19 */ /* 0x100fe20008001203 */
[----:B------:R-:W-:Y:S01]  /*324b0*/  ULDC.64 UR4, c[0x0][0x620] ;  /* 0x0001880000047ab9 */ /* 0x000fe20000000a00 */
[----:B------:R-:W-:Y:S01]  /*324c0*/  SHF.R.U32.HI R2, RZ, UR7, R3 ;  /* 0x00000007ff027c19 */ /* 0x000fe20008011603 */
[----:B------:R-:W-:Y:S01]  /*324d0*/  IMAD.MOV.U32 R3, RZ, RZ, R15 ;  /* 0x000000ffff037224 */ /* 0x000fe200078e000f */
[----:B------:R-:W-:Y:S01]  /*324e0*/  IADD3 R13, P1, RZ, -R11, RZ ;  /* 0x8000000bff0d7210 */ /* 0x000fe20007f3e0ff */
[----:B------:R-:W-:-:S04]  /*324f0*/  ULDC.64 UR6, c[0x0][0x640] ;  /* 0x0001900000067ab9 */ /* 0x000fc80000000a00 */
[----:B------:R-:W-:Y:S01]  /*32500*/  IMAD.X R2, RZ, RZ, ~R2, P1 ;  /* 0x000000ffff027224 */ /* 0x000fe200008e0e02 */
[----:B------:R-:W-:-:S03]  /*32510*/  ISETP.NE.U32.AND P1, PT, RZ, UR6, PT ;  /* 0x00000006ff007c0c */ /* 0x000fc6000bf25070 */
[----:B------:R-:W-:Y:S01]  /*32520*/  IMAD R2, R2, UR4, RZ ;  /* 0x0000000402027c24 */ /* 0x000fe2000f8e02ff */
[----:B------:R-:W-:-:S03]  /*32530*/  ISETP.NE.AND.EX P1, PT, RZ, UR7, PT, P1 ;  /* 0x00000007ff007c0c */ /* 0x000fc6000bf25310 */
[----:B------:R-:W-:Y:S02]  /*32540*/  IMAD R5, R13, UR5, R2 ;  /* 0x000000050d057c24 */ /* 0x000fe4000f8e0202 */
[----:B------:R-:W-:-:S04]  /*32550*/  IMAD.MOV.U32 R2, RZ, RZ, R12 ;  /* 0x000000ffff027224 */ /* 0x000fc800078e000c */
[----:B------:R-:W-:Y:S01]  /*32560*/  IMAD.WIDE.U32 R2, R13, UR4, R2 ;  /* 0x000000040d027c25 */ /* 0x000fe2000f8e0002 */
[----:B------:R-:W-:-:S03]  /*32570*/  ULDC UR4, c[0x0][0x618] ;  /* 0x0001860000047ab9 */ /* 0x000fc60000000800 */
[----:B------:R-:W-:-:S05]  /*32580*/  IMAD.IADD R3, R3, 0x1, R5 ;  /* 0x0000000103037824 */ /* 0x000fca00078e0205 */
[--C-:B------:R-:W-:Y:S02]  /*32590*/  SHF.R.U64 R12, R2, UR4, R3.reuse ;  /* 0x00000004020c7c19 */ /* 0x100fe40008001203 */
[----:B------:R-:W-:Y:S01]  /*325a0*/  SHF.R.U32.HI R3, RZ, UR4, R3 ;  /* 0x00000004ff037c19 */ /* 0x000fe20008011603 */
[----:B------:R-:W-:-:S03]  /*325b0*/  ULDC UR4, c[0x0][0x608] ;  /* 0x0001820000047ab9 */ /* 0x000fc60000000800 */
[--C-:B------:R-:W-:Y:S02]  /*325c0*/  SHF.R.U64 R13, R12, UR4, R3.reuse ;  /* 0x000000040c0d7c19 */ /* 0x100fe40008001203 */
[----:B------:R-:W-:Y:S01]  /*325d0*/  SHF.R.U32.HI R2, RZ, UR4, R3 ;  /* 0x00000004ff027c19 */ /* 0x000fe20008011603 */
[----:B------:R-:W-:-:S03]  /*325e0*/  ULDC UR4, c[0x0][0x658] ;  /* 0x0001960000047ab9 */ /* 0x000fc60000000800 */
[--C-:B------:R-:W-:Y:S02]  /*325f0*/  SHF.R.U64 R14, R13, UR4, R2.reuse ;  /* 0x000000040d0e7c19 */ /* 0x100fe40008001202 */
[----:B------:R-:W-:-:S03]  /*32600*/  SHF.R.U32.HI R15, RZ, UR4, R2 ;  /* 0x00000004ff0f7c19 */ /* 0x000fc60008011602 */
[----:B------:R-:W-:Y:S02]  /*32610*/  IMAD.MOV.U32 R2, RZ, RZ, R14 ;  /* 0x000000ffff027224 */ /* 0x000fe400078e000e */
        /* <DEDUP_REMOVED lines=12> */
.L_x_1067:
[----:B------:R-:W-:Y:S01]  /*326e0*/  ULDC UR4, c[0x0][0x648] ;  /* 0x0001920000047ab9 */ /* 0x000fe20000000800 */
[----:B------:R-:W-:Y:S02]  /*326f0*/  LOP3.LUT R13, R13, UR17, RZ, 0xc0, !PT ;  /* 0x000000110d0d7c12 */ /* 0x000fe4000f8ec0ff */
[----:B------:R-:W-:Y:S01]  /*32700*/  SHF.R.U64 R2, R2, UR4, R3 ;  /* 0x0000000402027c19 */ /* 0x000fe20008001203 */
[----:B------:R-:W-:-:S04]  /*32710*/  ULDC UR4, c[0x0][0x638] ;  /* 0x00018e0000047ab9 */ /* 0x000fc80000000800 */
[----:B------:R-:W-:Y:S02]  /*32720*/  IMAD.MOV R3, RZ, RZ, -R2 ;  /* 0x000000ffff037224 */ /* 0x000fe400078e0a02 */
[----:B------:R-:W-:Y:S02]  /*32730*/  IMAD R4, R2, UR18, R13 ;  /* 0x0000001202047c24 */ /* 0x000fe4000f8e020d */
[----:B------:R-:W-:Y:S01]  /*32740*/  IMAD R14, R3, UR4, R14 ;  /* 0x00000004030e7c24 */ /* 0x000fe2000f8e020e */
[----:B------:R-:W-:Y:S01]  /*32750*/  ULDC UR4, c[0x0][0x610] ;  /* 0x0001840000047ab9 */ /* 0x000fe20000000800 */
[----:B------:R-:W-:Y:S01]  /*32760*/  LOP3.LUT R3, R12, UR16, RZ, 0xc0, !PT ;  /* 0x000000100c037c12 */ /* 0x000fe2000f8ec0ff */
[----:B------:R-:W-:Y:S01]  /*32770*/  IMAD R9, R4, UR4, R9 ;  /* 0x0000000404097c24 */ /* 0x000fe2000f8e0209 */
[----:B------:R-:W-:Y:S01]  /*32780*/  ULDC UR4, c[0x0][0x600] ;  /* 0x0001800000047ab9 */ /* 0x000fe20000000800 */
[----:B------:R-:W-:Y:S02]  /*32790*/  IMAD.MOV.U32 R4, RZ, RZ, 0x1 ;  /* 0x00000001ff047424 */ /* 0x000fe400078e00ff */
[----:B------:R-:W-:-:S05]  /*327a0*/  IMAD R14, R14, UR4, R3 ;  /* 0x000000040e0e7c24 */ /* 0x000fca000f8e0203 */
[----:B------:R-:W-:Y:S02]  /*327b0*/  SEL R3, R14, R9, !P4 ;  /* 0x000000090e037207 */ /* 0x000fe40006000000 */
[----:B------:R-:W-:-:S07]  /*327c0*/  SEL R2, R9, R14, !P4 ;  /* 0x0000000e09027207 */ /* 0x000fce0006000000 */
.L_x_1065:
[----:B------:R-:W-:Y:S05]  /*327d0*/  BSYNC B1 ;  /* 0x0000000000017941 */ /* 0x000fea0003800000 */
.L_x_1064:
[----:B------:R-:W-:-:S13]  /*327e0*/  LOP3.LUT P1, RZ, R4, 0xff, RZ, 0xc0, !PT ;  /* 0x000000ff04ff7812 */ /* 0x000fda000782c0ff */
[----:B------:R-:W-:Y:S05]  /*327f0*/  @P1 BRA `(.L_x_1068) ;  /* 0xfffffff400301947 */ /* 0x000fea000383ffff */
[----:B------:R-:W-:Y:S05]  /*32800*/  BSYNC B0 ;  /* 0x0000000000007941 */ /* 0x000fea0003800000 */
.L_x_1056:
[----:B------:R-:W-:-:S03]  /*32810*/  UMOV UR4, 0xffffffff ;  /* 0xffffffff00047882 */ /* 0x000fc60000000000 */
[----:B------:R-:W-:Y:S05]  /*32820*/  BRA.DIV UR4, `(.L_x_1069) ;  /* 0x0000000604407947 */ /* 0x000fea000b800000 */
[----:B------:R-:W-:-:S13]  /*32830*/  ELECT P6, URZ, PT ;  /* 0x00000000003f782f */ /* 0x000fda00038c0000 */
.L_x_1084:
[----:B------:R-:W-:Y:S04]  /*32840*/  BSSY B0, `(.L_x_1070) ;  /* 0x0000035000007945 */ /* 0x000fe80003800000 */
[----:B------:R-:W-:Y:S05]  /*32850*/  @!P6 BRA `(.L_x_1071) ;  /* 0x0000000000cce947 */ /* 0x000fea0003800000 */
[----:B------:R-:W2:Y:S02]  /*32860*/  LDL.LU R2, [R1+0x600] ;  /* 0x0006000001027983 */ /* 0x000ea40000300800 */
[----:B--2---:R-:W-:-:S04]  /*32870*/  LOP3.LUT R2, R2, 0x2, RZ, 0xfc, !PT ;  /* 0x0000000202027812 */ /* 0x004fc800078efcff */
[----:B------:R-:W-:-:S13]  /*32880*/  ISETP.NE.AND P0, PT, R2, 0x3, PT ;  /* 0x000000030200780c */ /* 0x000fda0003f05270 */
[----:B------:R-:W-:Y:S05]  /*32890*/  @!P0 BRA `(.L_x_1072) ;  /* 0x0000000000048947 */ /* 0x000fea0003800000 */
[----:B------:R-:W-:Y:S01]  /*328a0*/  BPT.TRAP 0x1 ;  /* 0x000000040000795c */ /* 0x000fe20000300000 */
.L_x_1072:
[----:B------:R-:W0:Y:S01]  /*328b0*/  S2R R3, SR_CgaCtaId ;  /* 0x0000000000037919 */ /* 0x000e220000008800 */
[----:B------:R-:W-:-:S04]  /*328c0*/  MOV R2, 0x400 ;  /* 0x0000040000027802 */ /* 0x000fc80000000f00 */
[----:B0-----:R-:W-:Y:S02]  /*328d0*/  LEA R3, R3, R2, 0x18 ;  /* 0x0000000203037211 */ /* 0x001fe400078ec0ff */
[----:B------:R-:W-:-:S03]  /*328e0*/  SHF.L.U32 R2, R0, 0x1f, RZ ;  /* 0x0000001f00027819 */ /* 0x000fc600000006ff */
[----:B------:R-:W-:-:S04]  /*328f0*/  VIADD R3, R3, 0x28 ;  /* 0x0000002803037836 */ /* 0x000fc80000000000 */
[----:B------:R-:W-:-:S04]  /*32900*/  IMAD R5, R8, 0x8, R3 ;  /* 0x0000000808057824 */ /* 0x000fc800078e0203 */
[----:B------:R-:W0:Y:S02]  /*32910*/  SYNCS.PHASECHK.TRANS64.TRYWAIT P0, [R5+URZ], R2 ;  /* 0x00000002050075a7 */ /* 0x000e24000800017f */
[----:B0-----:R-:W-:Y:S05]  /*32920*/  @!P0 BRA `(.L_x_1073) ;  /* 0x0000000400208947 */ /* 0x001fea0003800000 */
.L_x_1085:
[----:B------:R-:W-:-:S05]  /*32930*/  VIADD R8, R8, 0x1 ;  /* 0x0000000108087836 */ /* 0x000fca0000000000 */
[----:B------:R-:W-:-:S04]  /*32940*/  ISETP.NE.AND P0, PT, R8, 0x5, PT ;  /* 0x000000050800780c */ /* 0x000fc80003f05270 */
[----:B0-----:R-:W-:Y:S02]  /*32950*/  SEL R5, RZ, 0x1, P0 ;  /* 0x00000001ff057807 */ /* 0x001fe40000000000 */
[----:B------:R-:W-:Y:S02]  /*32960*/  SEL R8, R8, RZ, P0 ;  /* 0x000000ff08087207 */ /* 0x000fe40000000000 */
[----:B------:R-:W-:-:S03]  /*32970*/  LOP3.LUT R5, R0, R5, RZ, 0x3c, !PT ;  /* 0x0000000500057212 */ /* 0x000fc600078e3cff */
[----:B------:R-:W-:Y:S01]  /*32980*/  IMAD R7, R8, 0x8, R3 ;  /* 0x0000000808077824 */ /* 0x000fe200078e0203 */
[----:B------:R-:W-:-:S04]  /*32990*/  SHF.L.U32 R0, R5, 0x1f, RZ ;  /* 0x0000001f05007819 */ /* 0x000fc800000006ff */
[----:B------:R-:W0:Y:S02]  /*329a0*/  SYNCS.PHASECHK.TRANS64.TRYWAIT P0, [R7+URZ], R0 ;  /* 0x00000000070075a7 */ /* 0x000e24000800017f */
[----:B0-----:R-:W-:Y:S05]  /*329b0*/  @!P0 BRA `(.L_x_1074) ;  /* 0x0000000400108947 */ /* 0x001fea0003800000 */
.L_x_1086:
[----:B0-----:R-:W-:-:S05]  /*329c0*/  VIADD R0, R8, 0x1 ;  /* 0x0000000108007836 */ /* 0x001fca0000000000 */
[----:B------:R-:W-:-:S04]  /*329d0*/  ISETP.NE.AND P0, PT, R0, 0x5, PT ;  /* 0x000000050000780c */ /* 0x000fc80003f05270 */
[----:B------:R-:W-:Y:S02]  /*329e0*/  SEL R2, RZ, 0x1, P0 ;  /* 0x00000001ff027807 */ /* 0x000fe40000000000 */
[----:B------:R-:W-:Y:S02]  /*329f0*/  SEL R4, R0, RZ, P0 ;  /* 0x000000ff00047207 */ /* 0x000fe40000000000 */
[----:B------:R-:W-:-:S03]  /*32a00*/  LOP3.LUT R5, R5, R2, RZ, 0x3c, !PT ;  /* 0x0000000205057212 */ /* 0x000fc600078e3cff */
[----:B------:R-:W-:Y:S01]  /*32a10*/  IMAD R7, R4, 0x8, R3 ;  /* 0x0000000804077824 */ /* 0x000fe200078e0203 */
[----:B------:R-:W-:-:S04]  /*32a20*/  SHF.L.U32 R0, R5, 0x1f, RZ ;  /* 0x0000001f05007819 */ /* 0x000fc800000006ff */
[----:B------:R-:W0:Y:S02]  /*32a30*/  SYNCS.PHASECHK.TRANS64.TRYWAIT P0, [R7+URZ], R0 ;  /* 0x00000000070075a7 */ /* 0x000e24000800017f */
[----:B0-----:R-:W-:Y:S05]  /*32a40*/  @!P0 BRA `(.L_x_1075) ;  /* 0x0000000400008947 */ /* 0x001fea0003800000 */
.L_x_1087:
        /* <DEDUP_REMOVED lines=9> */
.L_x_1088:
[----:B0-----:R-:W-:-:S05]  /*32ae0*/  VIADD R0, R4, 0x1 ;  /* 0x0000000104007836 */ /* 0x001fca0000000000 */
[----:B------:R-:W-:-:S04]  /*32af0*/  ISETP.NE.AND P0, PT, R0, 0x5, PT ;  /* 0x000000050000780c */ /* 0x000fc80003f05270 */
[----:B------:R-:W-:Y:S02]  /*32b00*/  SEL R2, RZ, 0x1, P0 ;  /* 0x00000001ff027807 */ /* 0x000fe40000000000 */
[----:B------:R-:W-:Y:S02]  /*32b10*/  SEL R0, R0, RZ, P0 ;  /* 0x000000ff00007207 */ /* 0x000fe40000000000 */
[----:B------:R-:W-:-:S03]  /*32b20*/  LOP3.LUT R2, R5, R2, RZ, 0x3c, !PT ;  /* 0x0000000205027212 */ /* 0x000fc600078e3cff */
[----:B------:R-:W-:Y:S01]  /*32b30*/  IMAD R3, R0, 0x8, R3 ;  /* 0x0000000800037824 */ /* 0x000fe200078e0203 */
[----:B------:R-:W-:-:S07]  /*32b40*/  SHF.L.U32 R0, R2, 0x1f, RZ ;  /* 0x0000001f02007819 */ /* 0x000fce00000006ff */
.L_x_1077:
[----:B0-----:R0:W1:Y:S02]  /*32b50*/  SYNCS.PHASECHK.TRANS64.TRYWAIT P0, [R3+URZ], R0 ;  /* 0x00000000030075a7 */ /* 0x001064000800017f */
[----:B-1----:R-:W-:Y:S05]  /*32b60*/  @!P0 NANOSLEEP.SYNCS 0x989680 ;  /* 0x009896800000895d */ /* 0x002fea0003900000 */
[----:B------:R-:W1:Y:S02]  /*32b70*/  @!P0 SYNCS.PHASECHK.TRANS64 P0, [R3+URZ], R0 ;  /* 0x00000000030085a7 */ /* 0x000e64000800007f */
[----:B-1----:R-:W-:Y:S05]  /*32b80*/  @!P0 BRA `(.L_x_1077) ;  /* 0xfffffffc00f08947 */ /* 0x002fea000383ffff */
.L_x_1071:
[----:B------:R-:W-:Y:S05]  /*32b90*/  BSYNC B0 ;  /* 0x0000000000007941 */ /* 0x000fea0003800000 */
.L_x_1070:
[----:B------:R-:W-:Y:S05]  /*32ba0*/  EXIT ;  /* 0x000000000000794d */ /* 0x000fea0003800000 */
.L_x_17:
[----:B-1----:R1:W4:Y:S02]  /*32bb0*/  SYNCS.PHASECHK.TRANS64.TRYWAIT P1, [R3+URZ], R0 ;  /* 0x00000000030075a7 */ /* 0x002324000802017f */
[----:B----4-:R-:W-:Y:S05]  /*32bc0*/  @!P1 NANOSLEEP.SYNCS 0x989680 ;  /* 0x009896800000995d */ /* 0x010fea0003900000 */
[----:B------:R-:W4:Y:S02]  /*32bd0*/  @!P1 SYNCS.PHASECHK.TRANS64 P1, [R3+URZ], R0 ;  /* 0x00000000030095a7 */ /* 0x000f24000802007f */
[----:B----4-:R-:W-:Y:S05]  /*32be0*/  @!P1 BRA `(.L_x_17) ;  /* 0xfffffffc00f09947 */ /* 0x010fea000383ffff */
[----:B------:R-:W-:Y:S05]  /*32bf0*/  BRA `(.L_x_16) ;  /* 0xfffffce400bc7947 */ /* 0x000fea000383ffff */
.L_x_22:
[----:B--2---:R-:W-:-:S04]  /*32c00*/  IMAD.U32 R6, RZ, RZ, UR8 ;  /* 0x00000008ff067e24 */ /* 0x004fc8000f8e00ff */
[----:B------:R2:W3:Y:S03]  /*32c10*/  SYNCS.PHASECHK.TRANS64.TRYWAIT P1, [R6+URZ], R4 ;  /* 0x00000004060075a7 */ /* 0x0004e6000802017f */
[----:B---3--:R-:W-:Y:S05]  /*32c20*/  @!P1 NANOSLEEP.SYNCS 0x989680 ;  /* 0x009896800000995d */ /* 0x008fea0003900000 */
[----:B------:R-:W3:Y:S02]  /*32c30*/  @!P1 SYNCS.PHASECHK.TRANS64 P1, [R6+URZ], R4 ;  /* 0x00000004060095a7 */ /* 0x000ee4000802007f */
[----:B---3--:R-:W-:Y:S05]  /*32c40*/  @!P1 BRA `(.L_x_22) ;  /* 0xfffffffc00ec9947 */ /* 0x008fea000383ffff */
[----:B------:R-:W-:Y:S05]  /*32c50*/  BRA `(.L_x_21) ;  /* 0xfffffd3800707947 */ /* 0x000fea000383ffff */
.L_x_1057:
[----:B------:R-:W-:Y:S01]  /*32c60*/  BSSY B1, `(.L_x_1078) ;  /* 0x0000006000017945 */ /* 0x000fe20003800000 */
[----:B------:R-:W-:-:S07]  /*32c70*/  IMAD.MOV.U32 R15, RZ, RZ, -0x1 ;  /* 0xffffffffff0f7424 */ /* 0x000fce00078e00ff */
[----:B------:R-:W-:Y:S05]  /*32c80*/  WARPSYNC.COLLECTIVE R15, `(.L_x_1079) ;  /* 0x000000000f0c7348 */ /* 0x000fea0003c00000 */
[----:B------:R-:W-:Y:S02]  /*32c90*/  ELECT P6, UR62, PT ;  /* 0x00000000003e782f */ /* 0x000fe400038c0000 */
[----:B------:R-:W-:Y:S01]  /*32ca0*/  MOV R14, UR62 ;  /* 0x0000003e000e7c02 */ /* 0x000fe20008000f00 */
[----:B------:R-:W-:Y:S10]  /*32cb0*/  ENDCOLLECTIVE ;  /* 0x000000000000791b */ /* 0x000ff40003800000 */
.L_x_1079:
[----:B------:R-:W-:Y:S05]  /*32cc0*/  BSYNC B1 ;  /* 0x0000000000017941 */ /* 0x000fea0003800000 */
.L_x_1078:
[----:B------:R-:W-:Y:S05]  /*32cd0*/  BRA `(.L_x_1080) ;  /* 0xfffffff000047947 */ /* 0x000fea000383ffff */
.L_x_1060:
[----:B0-----:R0:W1:Y:S02]  /*32ce0*/  SYNCS.PHASECHK.TRANS64.TRYWAIT P1, [R13+URZ+0x28], R18 ;  /* 0x000028120d0075a7 */ /* 0x001064000802017f */
[----:B-1----:R-:W-:Y:S05]  /*32cf0*/  @!P1 NANOSLEEP.SYNCS 0x989680 ;  /* 0x009896800000995d */ /* 0x002fea0003900000 */
[----:B------:R-:W1:Y:S02]  /*32d00*/  @!P1 SYNCS.PHASECHK.TRANS64 P1, [R13+URZ+0x28], R18 ;  /* 0x000028120d0095a7 */ /* 0x000e64000802007f */
[----:B-1----:R-:W-:Y:S05]  /*32d10*/  @!P1 BRA `(.L_x_1060) ;  /* 0xfffffffc00f09947 */ /* 0x002fea000383ffff */
[----:B------:R-:W-:Y:S05]  /*32d20*/  BRA `(.L_x_1081) ;  /* 0xfffffff000347947 */ /* 0x000fea000383ffff */
.L_x_1069:
[----:B------:R-:W-:Y:S01]  /*32d30*/  BSSY B0, `(.L_x_1082) ;  /* 0x0000006000007945 */ /* 0x000fe20003800000 */
[----:B------:R-:W-:-:S07]  /*32d40*/  IMAD.MOV.U32 R15, RZ, RZ, -0x1 ;  /* 0xffffffffff0f7424 */ /* 0x000fce00078e00ff */
[----:B------:R-:W-:Y:S05]  /*32d50*/  WARPSYNC.COLLECTIVE R15, `(.L_x_1083) ;  /* 0x000000000f0c7348 */ /* 0x000fea0003c00000 */
[----:B------:R-:W-:Y:S02]  /*32d60*/  ELECT P6, UR62, PT ;  /* 0x00000000003e782f */ /* 0x000fe400038c0000 */
[----:B------:R-:W-:Y:S01]  /*32d70*/  MOV R14, UR62 ;  /* 0x0000003e000e7c02 */ /* 0x000fe20008000f00 */
[----:B------:R-:W-:Y:S10]  /*32d80*/  ENDCOLLECTIVE ;  /* 0x000000000000791b */ /* 0x000ff40003800000 */
.L_x_1083:
[----:B------:R-:W-:Y:S05]  /*32d90*/  BSYNC B0 ;  /* 0x0000000000007941 */ /* 0x000fea0003800000 */
.L_x_1082:
[----:B------:R-:W-:Y:S05]  /*32da0*/  BRA `(.L_x_1084) ;  /* 0xfffffff800a47947 */ /* 0x000fea000383ffff */
.L_x_1073:
[----:B0-----:R0:W1:Y:S02]  /*32db0*/  SYNCS.PHASECHK.TRANS64.TRYWAIT P0, [R5+URZ], R2 ;  /* 0x00000002050075a7 */ /* 0x001064000800017f */
[----:B-1----:R-:W-:Y:S05]  /*32dc0*/  @!P0 NANOSLEEP.SYNCS 0x989680 ;  /* 0x009896800000895d */ /* 0x002fea0003900000 */
[----:B------:R-:W1:Y:S02]  /*32dd0*/  @!P0 SYNCS.PHASECHK.TRANS64 P0, [R5+URZ], R2 ;  /* 0x00000002050085a7 */ /* 0x000e64000800007f */
[----:B-1----:R-:W-:Y:S05]  /*32de0*/  @!P0 BRA `(.L_x_1073) ;  /* 0xfffffffc00f08947 */ /* 0x002fea000383ffff */
[----:B------:R-:W-:Y:S05]  /*32df0*/  BRA `(.L_x_1085) ;  /* 0xfffffff800cc7947 */ /* 0x000fea000383ffff */
.L_x_1074:
[----:B0-----:R0:W1:Y:S02]  /*32e00*/  SYNCS.PHASECHK.TRANS64.TRYWAIT P0, [R7+URZ], R0 ;  /* 0x00000000070075a7 */ /* 0x001064000800017f */
[----:B-1----:R-:W-:Y:S05]  /*32e10*/  @!P0 NANOSLEEP.SYNCS 0x989680 ;  /* 0x009896800000895d */ /* 0x002fea0003900000 */
[----:B------:R-:W1:Y:S02]  /*32e20*/  @!P0 SYNCS.PHASECHK.TRANS64 P0, [R7+URZ], R0 ;  /* 0x00000000070085a7 */ /* 0x000e64000800007f */
[----:B-1----:R-:W-:Y:S05]  /*32e30*/  @!P0 BRA `(.L_x_1074) ;  /* 0xfffffffc00f08947 */ /* 0x002fea000383ffff */
[----:B------:R-:W-:Y:S05]  /*32e40*/  BRA `(.L_x_1086) ;  /* 0xfffffff800dc7947 */ /* 0x000fea000383ffff */
.L_x_1075:
[----:B0-----:R0:W1:Y:S02]  /*32e50*/  SYNCS.PHASECHK.TRANS64.TRYWAIT P0, [R7+URZ], R0 ;  /* 0x00000000070075a7 */ /* 0x001064000800017f */
[----:B-1----:R-:W-:Y:S05]  /*32e60*/  @!P0 NANOSLEEP.SYNCS 0x989680 ;  /* 0x009896800000895d */ /* 0x002fea0003900000 */
[----:B------:R-:W1:Y:S02]  /*32e70*/  @!P0 SYNCS.PHASECHK.TRANS64 P0, [R7+URZ], R0 ;  /* 0x00000000070085a7 */ /* 0x000e64000800007f */
[----:B-1----:R-:W-:Y:S05]  /*32e80*/  @!P0 BRA `(.L_x_1075) ;  /* 0xfffffffc00f08947 */ /* 0x002fea000383ffff */
[----:B------:R-:W-:Y:S05]  /*32e90*/  BRA `(.L_x_1087) ;  /* 0xfffffff800ec7947 */ /* 0x000fea000383ffff */
.L_x_1076:
[----:B0-----:R0:W1:Y:S02]  /*32ea0*/  SYNCS.PHASECHK.TRANS64.TRYWAIT P0, [R7+URZ], R0 ;  /* 0x00000000070075a7 */ /* 0x001064000800017f */
[----:B-1----:R-:W-:Y:S05]  /*32eb0*/  @!P0 NANOSLEEP.SYNCS 0x989680 ;  /* 0x009896800000895d */ /* 0x002fea0003900000 */
[----:B------:R-:W1:Y:S02]  /*32ec0*/  @!P0 SYNCS.PHASECHK.TRANS64 P0, [R7+URZ], R0 ;  /* 0x00000000070085a7 */ /* 0x000e64000800007f */
[----:B-1----:R-:W-:Y:S05]  /*32ed0*/  @!P0 BRA `(.L_x_1076) ;  /* 0xfffffffc00f08947 */ /* 0x002fea000383ffff */
[----:B------:R-:W-:Y:S05]  /*32ee0*/  BRA `(.L_x_1088) ;  /* 0xfffffff800fc7947 */ /* 0x000fea000383ffff */
.L_x_1089:
[----:B------:R-:W-:-:S00]  /*32ef0*/  BRA `(.L_x_1089) ;  /* 0xfffffffc00fc7947 */ /* 0x000fc0000383ffff */
[----:B------:R-:W-:-:S00]  /*32f00*/  NOP ;  /* 0x0000000000007918 */ /* 0x000fc00000000000 */
[----:B------:R-:W-:-:S00]  /*32f10*/  NOP ;  /* 0x0000000000007918 */ /* 0x000fc00000000000 */
[----:B------:R-:W-:-:S00]  /*32f20*/  NOP ;  /* 0x0000000000007918 */ /* 0x000fc00000000000 */
[----:B------:R-:W-:-:S00]  /*32f30*/  NOP ;  /* 0x0000000000007918 */ /* 0x000fc00000000000 */
[----:B------:R-:W-:-:S00]  /*32f40*/  NOP ;  /* 0x0000000000007918 */ /* 0x000fc00000000000 */
[----:B------:R-:W-:-:S00]  /*32f50*/  NOP ;  /* 0x0000000000007918 */ /* 0x000fc00000000000 */
[----:B------:R-:W-:-:S00]  /*32f60*/  NOP ;  /* 0x0000000000007918 */ /* 0x000fc00000000000 */
[----:B------:R-:W-:-:S00]  /*32f70*/  NOP ;  /* 0x0000000000007918 */ /* 0x000fc00000000000 */
.L_x_1090:


//--------------------- .nv.global.init           --------------------------
	.section	.nv.global.init,"aw",@progbits
.nv.global.init:
	.type		$str$22,@object
	.size		$str$22,($str$23 - $str$22)
$str$22:
        /*0000*/ 	.byte	0x6b, 0x5f, 0x74, 0x69, 0x6c, 0x65, 0x5f, 0x63, 0x6f, 0x75, 0x6e, 0x74, 0x20, 0x3e, 0x3d, 0x20
        /*0010*/ 	.byte	0x31, 0x00
	.type		$str$23,@object
	.size		$str$23,(__unnamed_1 - $str$23)
$str$23:
        /*0012*/ 	.byte	0x2f, 0x74, 0x6d, 0x70, 0x2f, 0x63, 0x75, 0x74, 0x6c, 0x61, 0x73, 0x73, 0x5f, 0x73, 0x77, 0x65
        /*0022*/ 	.byte	0x65, 0x70, 0x5f, 0x73, 0x72, 0x63, 0x2f, 0x69, 0x6e, 0x63, 0x6c, 0x75, 0x64, 0x65, 0x2f, 0x63
        /*0032*/ 	.byte	0x75, 0x74, 0x6c, 0x61, 0x73, 0x73, 0x2f, 0x67, 0x65, 0x6d, 0x6d, 0x2f, 0x63, 0x6f, 0x6c, 0x6c
        /*0042*/ 	.byte	0x65, 0x63, 0x74, 0x69, 0x76, 0x65, 0x2f, 0x73, 0x6d, 0x39, 0x30, 0x5f, 0x6d, 0x6d, 0x61, 0x5f
        /*0052*/ 	.byte	0x74, 0x6d, 0x61, 0x5f, 0x67, 0x6d, 0x6d, 0x61, 0x5f, 0x73, 0x73, 0x5f, 0x77, 0x61, 0x72, 0x70
        /*0062*/ 	.byte	0x73, 0x70, 0x65, 0x63, 0x69, 0x61, 0x6c, 0x69, 0x7a, 0x65, 0x64, 0x2e, 0x68, 0x70, 0x70, 0x00
	.type		__unnamed_1,@object
	.size		__unnamed_1,(.L_0 - __unnamed_1)
__unnamed_1:
        /* <DEDUP_REMOVED lines=181> */
.L_0:


//--------------------- .nv.shared._ZN7cutlass13device_kernelINS_4gemm6kernel13GemmUniversalIN4cute5tupleIJiiiiEEENS1_10collective13CollectiveMmaINS1_34MainloopSm90TmaGmmaWarpSpecializedILi5ENS5_IJNS4_1CILi1EEESB_SB_EEENS1_35KernelTmaWarpSpecializedCooperativeEEENS5_IJNSA_ILi192EEENSA_ILi512EEENSA_ILi32EEEEEENS_6half_tENS5_IJlSB_lEEESJ_SK_NS4_8TiledMMAINS4_8MMA_AtomIJNS4_4SM904GMMA26MMA_64x256x16_F32F16F16_SSILNSO_5MajorE0ELSQ_0ELNSO_7ScaleInE1ELSR_1EEEEEENS4_6LayoutINS5_IJNSA_ILi2EEESB_SB_EEENS5_IJSB_NSA_ILi0EEESX_EEEEENS5_IJNS4_10UnderscoreES10_S10_EEEEENS4_13SM90_TMA_LOADENS4_14ComposedLayoutINS4_7SwizzleILi2ELi4ELi3EEENS4_18smem_ptr_flag_bitsILi16EEENSU_INS5_IJNSA_ILi8EEESH_EEENS5_IJSH_SB_EEEEEEEvNS4_8identityES13_S1D_vS1E_EENS_8epilogue10collective6detail29Sm90TmaWarpSpecializedAdapterINS1H_15DefaultEpilogueISJ_SK_SK_NS1G_6thread17LinearCombinationISJ_Li1EffLNS1L_9ScaleType4KindE0ELNS_15FloatRoundStyleE2ESJ_EENS1_15EpilogueDefaultEEEEEvvEEEEvNT_6ParamsE --------------------------
	.section	.nv.shared._ZN7cutlass13device_kernelINS_4gemm6kernel13GemmUniversalIN4cute5tupleIJiiiiEEENS1_10collective13CollectiveMmaINS1_34MainloopSm90TmaGmmaWarpSpecializedILi5ENS5_IJNS4_1CILi1EEESB_SB_EEENS1_35KernelTmaWarpSpecializedCooperativeEEENS5_IJNSA_ILi192EEENSA_ILi512EEENSA_ILi32EEEEEENS_6half_tENS5_IJlSB_lEEESJ_SK_NS4_8TiledMMAINS4_8MMA_AtomIJNS4_4SM904GMMA26MMA_64x256x16_F32F16F16_SSILNSO_5MajorE0ELSQ_0ELNSO_7ScaleInE1ELSR_1EEEEEENS4_6LayoutINS5_IJNSA_ILi2EEESB_SB_EEENS5_IJSB_NSA_ILi0EEESX_EEEEENS5_IJNS4_10UnderscoreES10_S10_EEEEENS4_13SM90_TMA_LOADENS4_14ComposedLayoutINS4_7SwizzleILi2ELi4ELi3EEENS4_18smem_ptr_flag_bitsILi16EEENSU_INS5_IJNSA_ILi8EEESH_EEENS5_IJSH_SB_EEEEEEEvNS4_8identityES13_S1D_vS1E_EENS_8epilogue10collective6detail29Sm90TmaWarpSpecializedAdapterINS1H_15DefaultEpilogueISJ_SK_SK_NS1G_6thread17LinearCombinationISJ_Li1EffLNS1L_9ScaleType4KindE0ELNS_15FloatRoundStyleE2ESJ_EENS1_15EpilogueDefaultEEEEEvvEEEEvNT_6ParamsE,"aw",@nobits
	.sectionflags	@""
	.align	16
	.zero		1024


//--------------------- .nv.shared.reserved.0     --------------------------
	.section	.nv.shared.reserved.0,"aw",@nobits
	.weak		__nv_reservedSMEM_offset_0_alias
	.size		__nv_reservedSMEM_offset_0_alias, 0, 0
	.other		__nv_reservedSMEM_offset_0_alias,@"STO_CUDA_RESERVED_SHARED STV_DEFAULT"
__nv_reservedSMEM_offset_0_alias:
	.zero		0


//--------------------- .nv.global                --------------------------
	.section	.nv.global,"aw",@nobits
.nv.global:
	.type		_ZN39_INTERNAL_0a88a5e6_4_k_cu_f7fd3569_74704cute1_E,@object
	.size		_ZN39_INTERNAL_0a88a5e6_4_k_cu_f7fd3569_74704cute1_E,(_ZN39_INTERNAL_0a88a5e6_4_k_cu_f7fd3569_74704cuda3std3__45__cpo6cbeginE - _ZN39_INTERNAL_0a88a5e6_4_k_cu_f7fd3569_74704cute1_E)
_ZN39_INTERNAL_0a88a5e6_4_k_cu_f7fd3569_74704cute1_E:
	.zero		1
	.type		_ZN39_INTERNAL_0a88a5e6_4_k_cu_f7fd3569_74704cuda3std3__45__cpo6cbeginE,@object
	.size		_ZN39_INTERNAL_0a88a5e6_4_k_cu_f7fd3569_74704cuda3std3__45__cpo6cbeginE,(_ZN39_INTERNAL_0a88a5e6_4_k_cu_f7fd3569_74704cuda3std3__48in_placeE - _ZN39_INTERNAL_0a88a5e6_4_k_cu_f7fd3569_74704cuda3std3__45__cpo6cbeginE)
_ZN39_INTERNAL_0a88a5e6_4_k_cu_f7fd3569_74704cuda3std3__45__cpo6cbeginE:
	.zero		1
	.type		_ZN39_INTERNAL_0a88a5e6_4_k_cu_f7fd3569_74704cuda3std3__48in_placeE,@object
	.size		_ZN39_INTERNAL_0a88a5e6_4_k_cu_f7fd3569_74704cuda3std3__48in_placeE,(_ZN39_INTERNAL_0a88a5e6_4_k_cu_f7fd3569_74704cuda3std6ranges3__45__cpo9iter_moveE - _ZN39_INTERNAL_0a88a5e6_4_k_cu_f7fd3569_74704cuda3std3__48in_placeE)
_ZN39_INTERNAL_0a88a5e6_4_k_cu_f7fd3569_74704cuda3std3__48in_placeE:
	.zero		1
	.type		_ZN39_INTERNAL_0a88a5e6_4_k_cu_f7fd3569_74704cuda3std6ranges3__45__cpo9iter_moveE,@object
	.size		_ZN39_INTERNAL_0a88a5e6_4_k_cu_f7fd3569_74704cuda3std6ranges3__45__cpo9iter_moveE,(_ZN39_INTERNAL_0a88a5e6_4_k_cu_f7fd3569_74704cuda3std3__45__cpo5beginE - _ZN39_INTERNAL_0a88a5e6_4_k_cu_f7fd3569_74704cuda3std6ranges3__45__cpo9iter_moveE)
_ZN39_INTERNAL_0a88a5e6_4_k_cu_f7fd3569_74704cuda3std6ranges3__45__cpo9iter_moveE:
	.zero		1
	.type		_ZN39_INTERNAL_0a88a5e6_4_k_cu_f7fd3569_74704cuda3std3__45__cpo5beginE,@object
	.size		_ZN39_INTERNAL_0a88a5e6_4_k_cu_f7fd3569_74704cuda3std3__45__cpo5beginE,(_ZN39_INTERNAL_0a88a5e6_4_k_cu_f7fd3569_74704cuda3std3__441_GLOBAL__N__0a88a5e6_4_k_cu_f7fd3569_74706ignoreE - _ZN39_INTERNAL_0a88a5e6_4_k_cu_f7fd3569_74704cuda3std3__45__cpo5beginE)
_ZN39_INTERNAL_0a88a5e6_4_k_cu_f7fd3569_74704cuda3std3__45__cpo5beginE:
	.zero		1
	.type		_ZN39_INTERNAL_0a88a5e6_4_k_cu_f7fd3569_74704cuda3std3__441_GLOBAL__N__0a88a5e6_4_k_cu_f7fd3569_74706ignoreE,@object
	.size		_ZN39_INTERNAL_0a88a5e6_4_k_cu_f7fd3569_74704cuda3std3__441_GLOBAL__N__0a88a5e6_4_k_cu_f7fd3569_74706ignoreE,(_ZN39_INTERNAL_0a88a5e6_4_k_cu_f7fd3569_74704cute7productE - _ZN39_INTERNAL_0a88a5e6_4_k_cu_f7fd3569_74704cuda3std3__441_GLOBAL__N__0a88a5e6_4_k_cu_f7fd3569_74706ignoreE)
_ZN39_INTERNAL_0a88a5e6_4_k_cu_f7fd3569_74704cuda3std3__441_GLOBAL__N__0a88a5e6_4_k_cu_f7fd3569_74706ignoreE:
	.zero		1
	.type		_ZN39_INTERNAL_0a88a5e6_4_k_cu_f7fd3569_74704cute7productE,@object
	.size		_ZN39_INTERNAL_0a88a5e6_4_k_cu_f7fd3569_74704cute7productE,(_ZN39_INTERNAL_0a88a5e6_4_k_cu_f7fd3569_74704cuda3std3__45__cpo3endE - _ZN39_INTERNAL_0a88a5e6_4_k_cu_f7fd3569_74704cute7productE)
_ZN39_INTERNAL_0a88a5e6_4_k_cu_f7fd3569_74704cute7productE:
	.zero		1
	.type		_ZN39_INTERNAL_0a88a5e6_4_k_cu_f7fd3569_74704cuda3std3__45__cpo3endE,@object
	.size		_ZN39_INTERNAL_0a88a5e6_4_k_cu_f7fd3569_74704cuda3std3__45__cpo3endE,(_ZN39_INTERNAL_0a88a5e6_4_k_cu_f7fd3569_74704cuda3std3__419piecewise_constructE - _ZN39_INTERNAL_0a88a5e6_4_k_cu_f7fd3569_74704cuda3std3__45__cpo3endE)
_ZN39_INTERNAL_0a88a5e6_4_k_cu_f7fd3569_74704cuda3std3__45__cpo3endE:
	.zero		1
	.type		_ZN39_INTERNAL_0a88a5e6_4_k_cu_f7fd3569_74704cuda3std3__419piecewise_constructE,@object
	.size		_ZN39_INTERNAL_0a88a5e6_4_k_cu_f7fd3569_74704cuda3std3__419piecewise_constructE,(_ZN39_INTERNAL_0a88a5e6_4_k_cu_f7fd3569_74704cuda3std3__45__cpo4cendE - _ZN39_INTERNAL_0a88a5e6_4_k_cu_f7fd3569_74704cuda3std3__419piecewise_constructE)
_ZN39_INTERNAL_0a88a5e6_4_k_cu_f7fd3569_74704cuda3std3__419piecewise_constructE:
	.zero		1
	.type		_ZN39_INTERNAL_0a88a5e6_4_k_cu_f7fd3569_74704cuda3std3__45__cpo4cendE,@object
	.size		_ZN39_INTERNAL_0a88a5e6_4_k_cu_f7fd3569_74704cuda3std3__45__cpo4cendE,(_ZN39_INTERNAL_0a88a5e6_4_k_cu_f7fd3569_74704cuda3std6ranges3__45__cpo4swapE - _ZN39_INTERNAL_0a88a5e6_4_k_cu_f7fd3569_74704cuda3std3__45__cpo4cendE)
_ZN39_INTERNAL_0a88a5e6_4_k_cu_f7fd3569_74704cuda3std3__45__cpo4cendE:
	.zero		1
	.type		_ZN39_INTERNAL_0a88a5e6_4_k_cu_f7fd3569_74704cuda3std6ranges3__45__cpo4swapE,@object
	.size		_ZN39_INTERNAL_0a88a5e6_4_k_cu_f7fd3569_74704cuda3std6ranges3__45__cpo4swapE,(.L_8 - _ZN39_INTERNAL_0a88a5e6_4_k_cu_f7fd3569_74704cuda3std6ranges3__45__cpo4swapE)
_ZN39_INTERNAL_0a88a5e6_4_k_cu_f7fd3569_74704cuda3std6ranges3__45__cpo4swapE:
	.zero		1
.L_8:


//--------------------- .nv.constant0._ZN7cutlass13device_kernelINS_4gemm6kernel13GemmUniversalIN4cute5tupleIJiiiiEEENS1_10collective13CollectiveMmaINS1_34MainloopSm90TmaGmmaWarpSpecializedILi5ENS5_IJNS4_1CILi1EEESB_SB_EEENS1_35KernelTmaWarpSpecializedCooperativeEEENS5_IJNSA_ILi192EEENSA_ILi512EEENSA_ILi32EEEEEENS_6half_tENS5_IJlSB_lEEESJ_SK_NS4_8TiledMMAINS4_8MMA_AtomIJNS4_4SM904GMMA26MMA_64x256x16_F32F16F16_SSILNSO_5MajorE0ELSQ_0ELNSO_7ScaleInE1ELSR_1EEEEEENS4_6LayoutINS5_IJNSA_ILi2EEESB_SB_EEENS5_IJSB_NSA_ILi0EEESX_EEEEENS5_IJNS4_10UnderscoreES10_S10_EEEEENS4_13SM90_TMA_LOADENS4_14ComposedLayoutINS4_7SwizzleILi2ELi4ELi3EEENS4_18smem_ptr_flag_bitsILi16EEENSU_INS5_IJNSA_ILi8EEESH_EEENS5_IJSH_SB_EEEEEEEvNS4_8identityES13_S1D_vS1E_EENS_8epilogue10collective6detail29Sm90TmaWarpSpecializedAdapterINS1H_15DefaultEpilogueISJ_SK_SK_NS1G_6thread17LinearCombinationISJ_Li1EffLNS1L_9ScaleType4KindE0ELNS_15FloatRoundStyleE2ESJ_EENS1_15EpilogueDefaultEEEEEvvEEEEvNT_6ParamsE --------------------------
	.section	.nv.constant0._ZN7cutlass13device_kernelINS_4gemm6kernel13GemmUniversalIN4cute5tupleIJiiiiEEENS1_10collective13CollectiveMmaINS1_34MainloopSm90TmaGmmaWarpSpecializedILi5ENS5_IJNS4_1CILi1EEESB_SB_EEENS1_35KernelTmaWarpSpecializedCooperativeEEENS5_IJNSA_ILi192EEENSA_ILi512EEENSA_ILi32EEEEEENS_6half_tENS5_IJlSB_lEEESJ_SK_NS4_8TiledMMAINS4_8MMA_AtomIJNS4_4SM904GMMA26MMA_64x256x16_F32F16F16_SSILNSO_5MajorE0ELSQ_0ELNSO_7ScaleInE1ELSR_1EEEEEENS4_6LayoutINS5_IJNSA_ILi2EEESB_SB_EEENS5_IJSB_NSA_ILi0EEESX_EEEEENS5_IJNS4_10UnderscoreES10_S10_EEEEENS4_13SM90_TMA_LOADENS4_14ComposedLayoutINS4_7SwizzleILi2ELi4ELi3EEENS4_18smem_ptr_flag_bitsILi16EEENSU_INS5_IJNSA_ILi8EEESH_EEENS5_IJSH_SB_EEEEEEEvNS4_8identityES13_S1D_vS1E_EENS_8epilogue10collective6detail29Sm90TmaWarpSpecializedAdapterINS1H_15DefaultEpilogueISJ_SK_SK_NS1G_6thread17LinearCombinationISJ_Li1EffLNS1L_9ScaleType4KindE0ELNS_15FloatRoundStyleE2ESJ_EENS1_15EpilogueDefaultEEEEEvvEEEEvNT_6ParamsE,"a",@progbits
	.sectionflags	@""
	.align	4
.nv.constant0._ZN7cutlass13device_kernelINS_4gemm6kernel13GemmUniversalIN4cute5tupleIJiiiiEEENS1_10collective13CollectiveMmaINS1_34MainloopSm90TmaGmmaWarpSpecializedILi5ENS5_IJNS4_1CILi1EEESB_SB_EEENS1_35KernelTmaWarpSpecializedCooperativeEEENS5_IJNSA_ILi192EEENSA_ILi512EEENSA_ILi32EEEEEENS_6half_tENS5_IJlSB_lEEESJ_SK_NS4_8TiledMMAINS4_8MMA_AtomIJNS4_4SM904GMMA26MMA_64x256x16_F32F16F16_SSILNSO_5MajorE0ELSQ_0ELNSO_7ScaleInE1ELSR_1EEEEEENS4_6LayoutINS5_IJNSA_ILi2EEESB_SB_EEENS5_IJSB_NSA_ILi0EEESX_EEEEENS5_IJNS4_10UnderscoreES10_S10_EEEEENS4_13SM90_TMA_LOADENS4_14ComposedLayoutINS4_7SwizzleILi2ELi4ELi3EEENS4_18smem_ptr_flag_bitsILi16EEENSU_INS5_IJNSA_ILi8EEESH_EEENS5_IJSH_SB_EEEEEEEvNS4_8identityES13_S1D_vS1E_EENS_8epilogue10collective6detail29Sm90TmaWarpSpecializedAdapterINS1H_15DefaultEpilogueISJ_SK_SK_NS1G_6thread17LinearCombinationISJ_Li1EffLNS1L_9ScaleType4KindE0ELNS_15FloatRoundStyleE2ESJ_EENS1_15EpilogueDefaultEEEEEvvEEEEvNT_6ParamsE:
	.zero		1664


//--------------------- SYMBOLS --------------------------

	.type		.nv.reservedSmem.offset0,@object
	.size		.nv.reservedSmem.offset0,0x4
	.type		__assertfail,@function
